def attn_fwd(
    Q,
    K,
    V,
    Out,
    Lse,
    sm_scale,
    stride_qz,
    stride_qh,
    stride_qm,
    stride_qk,
    stride_kz,
    stride_kh,
    stride_kn,
    stride_kk,
    stride_vz,
    stride_vh,
    stride_vn,
    stride_vk,
    stride_oz,
    stride_oh,
    stride_om,
    stride_ok,
    seqlen_q,
    seqlen_k,
    BLOCK_M: tl.constexpr,
    BLOCK_N: tl.constexpr,
    HEAD_DIM: tl.constexpr,
    CAUSAL: tl.constexpr,
):
    start_m = tl.program_id(0)
    off_hz = tl.program_id(1)
    q_off = off_hz * stride_qh
    k_off = off_hz * stride_kh
    v_off = off_hz * stride_vh
    offs_m = start_m * BLOCK_M + tl.arange(0, BLOCK_M)
    offs_d = tl.arange(0, HEAD_DIM)
    offs_n = tl.arange(0, BLOCK_N)
    q_ptrs = Q + q_off + offs_m[:, None] * stride_qm + offs_d[None, :] * stride_qk
    k_ptrs = K + k_off + offs_d[:, None] * stride_kk + offs_n[None, :] * stride_kn
    v_ptrs = V + v_off + offs_n[:, None] * stride_vn + offs_d[None, :] * stride_vk
    m_i = tl.full([BLOCK_M], float("-inf"), dtype=tl.float32)
    l_i = tl.zeros([BLOCK_M], dtype=tl.float32) + 1.0
    acc = tl.zeros([BLOCK_M, HEAD_DIM], dtype=tl.float32)
    q = tl.load(q_ptrs)
    acc, l_i, m_i = _attn_fwd_inner(
        acc,
        l_i,
        m_i,
        q,
        k_ptrs,
        v_ptrs,
        sm_scale,
        stride_kn,
        stride_vn,
        start_m,
        seqlen_k,
        BLOCK_M,
        BLOCK_N,
        HEAD_DIM,
        CAUSAL,
    )
    acc = acc / l_i[:, None]
    lse = m_i + tl.math.log2(l_i) / 1.4426950408889634
    o_ptrs = (
        Out
        + off_hz * stride_oh
        + offs_m[:, None] * stride_om
        + offs_d[None, :] * stride_ok
    )
    tl.store(o_ptrs, acc.to(Out.dtype.element_ty))
    tl.store(Lse + off_hz * seqlen_q + offs_m, lse)

# config = {"BLOCK_M": 256, "BLOCK_N": 128, "HEAD_DIM": 64, "arch": "sm_80", "causal": false, "dtype": "bf16", "num_stages": 2, "num_warps": 16}
# arch = sm_80


// ===== COMPILED SASS (sm_80) =====

	.target	sm_80

	.elftype	@"ET_EXEC"


//--------------------- .note.nv.tkinfo           --------------------------
	.section	.note.nv.tkinfo,"",@"SHT_NOTE"
	.sectionflags	@"SHF_NOTE_NV_TKINFO"
	.tkinfo
        /*0018*/ 	.word	0x00000002
        /*0030*/ 	.string	""
        /*0030*/ 	.string	"ptxas"
        /*0030*/ 	.string	"Cuda compilation tools, release 13.0, V13.0.88"
        /*0030*/ 	.string	"Build cuda_13.0.r13.0/compiler.36424714_0"
        /*0030*/ 	.string	"-v  -suppress-debug-info  -lineinfo  -arch sm_80 "



//--------------------- .note.nv.cuinfo           --------------------------
	.section	.note.nv.cuinfo,"",@"SHT_NOTE"
	.sectionflags	@"SHF_NOTE_NV_CUINFO"
        /*0018*/ 	.short	0x0002
        /*001a*/ 	.short	0x0050
        /*001c*/ 	.short	0x0082
	.zero		2


//--------------------- .nv.info                  --------------------------
	.section	.nv.info,"",@"SHT_CUDA_INFO"
	.align	4


	//----- nvinfo : EIATTR_REGCOUNT
	.align		4
        /*0000*/ 	.byte	0x04, 0x2f
        /*0002*/ 	.short	(.L_2 - .L_1)
	.align		4
.L_1:
        /*0004*/ 	.word	index@(attn_fwd)
        /*0008*/ 	.word	0x00000080


	//----- nvinfo : EIATTR_FRAME_SIZE
	.align		4
.L_2:
        /*000c*/ 	.byte	0x04, 0x11
        /*000e*/ 	.short	(.L_4 - .L_3)
	.align		4
.L_3:
        /*0010*/ 	.word	index@(attn_fwd)
        /*0014*/ 	.word	0x000002a0


	//----- nvinfo : EIATTR_MIN_STACK_SIZE
	.align		4
.L_4:
        /*0018*/ 	.byte	0x04, 0x12
        /*001a*/ 	.short	(.L_6 - .L_5)
	.align		4
.L_5:
        /*001c*/ 	.word	index@(attn_fwd)
        /*0020*/ 	.word	0x000002a0
.L_6:


//--------------------- .nv.info.attn_fwd         --------------------------
	.section	.nv.info.attn_fwd,"",@"SHT_CUDA_INFO"
	.sectionflags	@""
	.align	4


	//----- nvinfo : EIATTR_CUDA_API_VERSION
	.align		4
        /*0000*/ 	.byte	0x04, 0x37
        /*0002*/ 	.short	(.L_8 - .L_7)
.L_7:
        /*0004*/ 	.word	0x00000082


	//----- nvinfo : EIATTR_SW2861232_WAR
	.align		4
.L_8:
        /*0008*/ 	.byte	0x01, 0x35
	.zero		2


	//----- nvinfo : EIATTR_PARAM_CBANK
	.align		4
        /*000c*/ 	.byte	0x04, 0x0a
        /*000e*/ 	.short	(.L_10 - .L_9)
	.align		4
.L_9:
        /*0010*/ 	.word	index@(.nv.constant0.attn_fwd)
        /*0014*/ 	.short	0x0160
        /*0016*/ 	.short	0x0088


	//----- nvinfo : EIATTR_CBANK_PARAM_SIZE
	.align		4
.L_10:
        /*0018*/ 	.byte	0x03, 0x19
        /*001a*/ 	.short	0x0088


	//----- nvinfo : EIATTR_KPARAM_INFO
	.align		4
        /*001c*/ 	.byte	0x04, 0x17
        /*001e*/ 	.short	(.L_12 - .L_11)
.L_11:
        /*0020*/ 	.word	0x00000000
        /*0024*/ 	.short	0x0019
        /*0026*/ 	.short	0x0080
        /*0028*/ 	.byte	0x00, 0xf4, 0x21, 0x00


	//----- nvinfo : EIATTR_KPARAM_INFO
	.align		4
.L_12:
        /*002c*/ 	.byte	0x04, 0x17
        /*002e*/ 	.short	(.L_14 - .L_13)
.L_13:
        /*0030*/ 	.word	0x00000000
        /*0034*/ 	.short	0x0018
        /*0036*/ 	.short	0x0078
        /*0038*/ 	.byte	0x00, 0xf4, 0x21, 0x00


	//----- nvinfo : EIATTR_KPARAM_INFO
	.align		4
.L_14:
        /*003c*/ 	.byte	0x04, 0x17
        /*003e*/ 	.short	(.L_16 - .L_15)
.L_15:
        /*0040*/ 	.word	0x00000000
        /*0044*/ 	.short	0x0017
        /*0046*/ 	.short	0x0070
        /*0048*/ 	.byte	0x00, 0xf0, 0x11, 0x00


	//----- nvinfo : EIATTR_KPARAM_INFO
	.align		4
.L_16:
        /*004c*/ 	.byte	0x04, 0x17
        /*004e*/ 	.short	(.L_18 - .L_17)
.L_17:
        /*0050*/ 	.word	0x00000000
        /*0054*/ 	.short	0x0016
        /*0056*/ 	.short	0x006c
        /*0058*/ 	.byte	0x00, 0xf0, 0x11, 0x00


	//----- nvinfo : EIATTR_KPARAM_INFO
	.align		4
.L_18:
        /*005c*/ 	.byte	0x04, 0x17
        /*005e*/ 	.short	(.L_20 - .L_19)
.L_19:
        /*0060*/ 	.word	0x00000000
        /*0064*/ 	.short	0x0015
        /*0066*/ 	.short	0x0068
        /*0068*/ 	.byte	0x00, 0xf0, 0x11, 0x00


	//----- nvinfo : EIATTR_KPARAM_INFO
	.align		4
.L_20:
        /*006c*/ 	.byte	0x04, 0x17
        /*006e*/ 	.short	(.L_22 - .L_21)
.L_21:
        /*0070*/ 	.word	0x00000000
        /*0074*/ 	.short	0x0014
        /*0076*/ 	.short	0x0064
        /*0078*/ 	.byte	0x00, 0xf0, 0x11, 0x00


	//----- nvinfo : EIATTR_KPARAM_INFO
	.align		4
.L_22:
        /*007c*/ 	.byte	0x04, 0x17
        /*007e*/ 	.short	(.L_24 - .L_23)
.L_23:
        /*0080*/ 	.word	0x00000000
        /*0084*/ 	.short	0x0013
        /*0086*/ 	.short	0x0060
        /*0088*/ 	.byte	0x00, 0xf0, 0x11, 0x00


	//----- nvinfo : EIATTR_KPARAM_INFO
	.align		4
.L_24:
        /*008c*/ 	.byte	0x04, 0x17
        /*008e*/ 	.short	(.L_26 - .L_25)
.L_25:
        /*0090*/ 	.word	0x00000000
        /*0094*/ 	.short	0x0012
        /*0096*/ 	.short	0x005c
        /*0098*/ 	.byte	0x00, 0xf0, 0x11, 0x00


	//----- nvinfo : EIATTR_KPARAM_INFO
	.align		4
.L_26:
        /*009c*/ 	.byte	0x04, 0x17
        /*009e*/ 	.short	(.L_28 - .L_27)
.L_27:
        /*00a0*/ 	.word	0x00000000
        /*00a4*/ 	.short	0x0011
        /*00a6*/ 	.short	0x0058
        /*00a8*/ 	.byte	0x00, 0xf0, 0x11, 0x00


	//----- nvinfo : EIATTR_KPARAM_INFO
	.align		4
.L_28:
        /*00ac*/ 	.byte	0x04, 0x17
        /*00ae*/ 	.short	(.L_30 - .L_29)
.L_29:
        /*00b0*/ 	.word	0x00000000
        /*00b4*/ 	.short	0x0010
        /*00b6*/ 	.short	0x0054
        /*00b8*/ 	.byte	0x00, 0xf0, 0x11, 0x00


	//----- nvinfo : EIATTR_KPARAM_INFO
	.align		4
.L_30:
        /*00bc*/ 	.byte	0x04, 0x17
        /*00be*/ 	.short	(.L_32 - .L_31)
.L_31:
        /*00c0*/ 	.word	0x00000000
        /*00c4*/ 	.short	0x000f
        /*00c6*/ 	.short	0x0050
        /*00c8*/ 	.byte	0x00, 0xf0, 0x11, 0x00


	//----- nvinfo : EIATTR_KPARAM_INFO
	.align		4
.L_32:
        /*00cc*/ 	.byte	0x04, 0x17
        /*00ce*/ 	.short	(.L_34 - .L_33)
.L_33:
        /*00d0*/ 	.word	0x00000000
        /*00d4*/ 	.short	0x000e
        /*00d6*/ 	.short	0x004c
        /*00d8*/ 	.byte	0x00, 0xf0, 0x11, 0x00


	//----- nvinfo : EIATTR_KPARAM_INFO
	.align		4
.L_34:
        /*00dc*/ 	.byte	0x04, 0x17
        /*00de*/ 	.short	(.L_36 - .L_35)
.L_35:
        /*00e0*/ 	.word	0x00000000
        /*00e4*/ 	.short	0x000d
        /*00e6*/ 	.short	0x0048
        /*00e8*/ 	.byte	0x00, 0xf0, 0x11, 0x00


	//----- nvinfo : EIATTR_KPARAM_INFO
	.align		4
.L_36:
        /*00ec*/ 	.byte	0x04, 0x17
        /*00ee*/ 	.short	(.L_38 - .L_37)
.L_37:
        /*00f0*/ 	.word	0x00000000
        /*00f4*/ 	.short	0x000c
        /*00f6*/ 	.short	0x0044
        /*00f8*/ 	.byte	0x00, 0xf0, 0x11, 0x00


	//----- nvinfo : EIATTR_KPARAM_INFO
	.align		4
.L_38:
        /*00fc*/ 	.byte	0x04, 0x17
        /*00fe*/ 	.short	(.L_40 - .L_39)
.L_39:
        /*0100*/ 	.word	0x00000000
        /*0104*/ 	.short	0x000b
        /*0106*/ 	.short	0x0040
        /*0108*/ 	.byte	0x00, 0xf0, 0x11, 0x00


	//----- nvinfo : EIATTR_KPARAM_INFO
	.align		4
.L_40:
        /*010c*/ 	.byte	0x04, 0x17
        /*010e*/ 	.short	(.L_42 - .L_41)
.L_41:
        /*0110*/ 	.word	0x00000000
        /*0114*/ 	.short	0x000a
        /*0116*/ 	.short	0x003c
        /*0118*/ 	.byte	0x00, 0xf0, 0x11, 0x00


	//----- nvinfo : EIATTR_KPARAM_INFO
	.align		4
.L_42:
        /*011c*/ 	.byte	0x04, 0x17
        /*011e*/ 	.short	(.L_44 - .L_43)
.L_43:
        /*0120*/ 	.word	0x00000000
        /*0124*/ 	.short	0x0009
        /*0126*/ 	.short	0x0038
        /*0128*/ 	.byte	0x00, 0xf0, 0x11, 0x00


	//----- nvinfo : EIATTR_KPARAM_INFO
	.align		4
.L_44:
        /*012c*/ 	.byte	0x04, 0x17
        /*012e*/ 	.short	(.L_46 - .L_45)
.L_45:
        /*0130*/ 	.word	0x00000000
        /*0134*/ 	.short	0x0008
        /*0136*/ 	.short	0x0034
        /*0138*/ 	.byte	0x00, 0xf0, 0x11, 0x00


	//----- nvinfo : EIATTR_KPARAM_INFO
	.align		4
.L_46:
        /*013c*/ 	.byte	0x04, 0x17
        /*013e*/ 	.short	(.L_48 - .L_47)
.L_47:
        /*0140*/ 	.word	0x00000000
        /*0144*/ 	.short	0x0007
        /*0146*/ 	.short	0x0030
        /*0148*/ 	.byte	0x00, 0xf0, 0x11, 0x00


	//----- nvinfo : EIATTR_KPARAM_INFO
	.align		4
.L_48:
        /*014c*/ 	.byte	0x04, 0x17
        /*014e*/ 	.short	(.L_50 - .L_49)
.L_49:
        /*0150*/ 	.word	0x00000000
        /*0154*/ 	.short	0x0006
        /*0156*/ 	.short	0x002c
        /*0158*/ 	.byte	0x00, 0xf0, 0x11, 0x00


	//----- nvinfo : EIATTR_KPARAM_INFO
	.align		4
.L_50:
        /*015c*/ 	.byte	0x04, 0x17
        /*015e*/ 	.short	(.L_52 - .L_51)
.L_51:
        /*0160*/ 	.word	0x00000000
        /*0164*/ 	.short	0x0005
        /*0166*/ 	.short	0x0028
        /*0168*/ 	.byte	0x00, 0xf0, 0x11, 0x00


	//----- nvinfo : EIATTR_KPARAM_INFO
	.align		4
.L_52:
        /*016c*/ 	.byte	0x04, 0x17
        /*016e*/ 	.short	(.L_54 - .L_53)
.L_53:
        /*0170*/ 	.word	0x00000000
        /*0174*/ 	.short	0x0004
        /*0176*/ 	.short	0x0020
        /*0178*/ 	.byte	0x00, 0xf4, 0x21, 0x00


	//----- nvinfo : EIATTR_KPARAM_INFO
	.align		4
.L_54:
        /*017c*/ 	.byte	0x04, 0x17
        /*017e*/ 	.short	(.L_56 - .L_55)
.L_55:
        /*0180*/ 	.word	0x00000000
        /*0184*/ 	.short	0x0003
        /*0186*/ 	.short	0x0018
        /*0188*/ 	.byte	0x00, 0xf4, 0x21, 0x00


	//----- nvinfo : EIATTR_KPARAM_INFO
	.align		4
.L_56:
        /*018c*/ 	.byte	0x04, 0x17
        /*018e*/ 	.short	(.L_58 - .L_57)
.L_57:
        /*0190*/ 	.word	0x00000000
        /*0194*/ 	.short	0x0002
        /*0196*/ 	.short	0x0010
        /*0198*/ 	.byte	0x00, 0xf4, 0x21, 0x00


	//----- nvinfo : EIATTR_KPARAM_INFO
	.align		4
.L_58:
        /*019c*/ 	.byte	0x04, 0x17
        /*019e*/ 	.short	(.L_60 - .L_59)
.L_59:
        /*01a0*/ 	.word	0x00000000
        /*01a4*/ 	.short	0x0001
        /*01a6*/ 	.short	0x0008
        /*01a8*/ 	.byte	0x00, 0xf4, 0x21, 0x00


	//----- nvinfo : EIATTR_KPARAM_INFO
	.align		4
.L_60:
        /*01ac*/ 	.byte	0x04, 0x17
        /*01ae*/ 	.short	(.L_62 - .L_61)
.L_61:
        /*01b0*/ 	.word	0x00000000
        /*01b4*/ 	.short	0x0000
        /*01b6*/ 	.short	0x0000
        /*01b8*/ 	.byte	0x00, 0xf4, 0x21, 0x00


	//----- nvinfo : EIATTR_MAXREG_COUNT
	.align		4
.L_62:
        /*01bc*/ 	.byte	0x03, 0x1b
        /*01be*/ 	.short	0x0080


	//----- nvinfo : EIATTR_NUM_BARRIERS
	.align		4
        /*01c0*/ 	.byte	0x02, 0x4c
        /*01c2*/ 	.byte	0x01
	.zero		1


	//----- nvinfo : EIATTR_ANNOTATIONS
	.align		4
        /*01c4*/ 	.byte	0x04, 0x55
        /*01c6*/ 	.short	(.L_64 - .L_63)


	//   ....[0]....
.L_63:
        /*01c8*/ 	.word	0x00000001
        /*01cc*/ 	.byte	0x90, 0x09, 0x00, 0x00, 0x01, 0x00, 0x00, 0x00, 0x10, 0x0b, 0x00, 0x00, 0x01, 0x00, 0x00, 0x00
        /* <DEDUP_REMOVED lines=167> */
        /*0c4c*/ 	.byte	0x50, 0x61, 0x00, 0x00, 0x01, 0x00, 0x00, 0x00, 0x60, 0x61, 0x00, 0x00


	//----- nvinfo : EIATTR_MERCURY_ISA_VERSION
	.align		4
.L_64:
        /*0c58*/ 	.byte	0x03, 0x5f
        /*0c5a*/ 	.short	0x0000


	//----- nvinfo : EIATTR_COOP_GROUP_MASK_REGIDS
	.align		4
        /*0c5c*/ 	.byte	0x04, 0x29
        /*0c5e*/ 	.short	(.L_66 - .L_65)


	//   ....[0]....
.L_65:
        /*0c60*/ 	.word	0xffffffff


	//   ....[1]....
        /*0c64*/ 	.word	0xffffffff


	//   ....[2]....
        /*0c68*/ 	.word	0xffffffff


	//   ....[3]....
        /*0c6c*/ 	.word	0xffffffff


	//   ....[4]....
        /*0c70*/ 	.word	0xffffffff


	//   ....[5]....
        /*0c74*/ 	.word	0xffffffff


	//   ....[6]....
        /*0c78*/ 	.word	0xffffffff


	//   ....[7]....
        /*0c7c*/ 	.word	0xffffffff


	//----- nvinfo : EIATTR_COOP_GROUP_INSTR_OFFSETS
	.align		4
.L_66:
        /*0c80*/ 	.byte	0x04, 0x28
        /*0c82*/ 	.short	(.L_68 - .L_67)


	//   ....[0]....
.L_67:
        /*0c84*/ 	.word	0x00003a80


	//   ....[1]....
        /*0c88*/ 	.word	0x00003b20


	//   ....[2]....
        /*0c8c*/ 	.word	0x00003b30


	//   ....[3]....
        /*0c90*/ 	.word	0x00003ba0


	//   ....[4]....
        /*0c94*/ 	.word	0x00005c00


	//   ....[5]....
        /*0c98*/ 	.word	0x00005c20


	//   ....[6]....
        /*0c9c*/ 	.word	0x00005cc0


	//   ....[7]....
        /*0ca0*/ 	.word	0x00005d10


	//----- nvinfo : EIATTR_EXIT_INSTR_OFFSETS
	.align		4
.L_68:
        /*0ca4*/ 	.byte	0x04, 0x1c
        /*0ca6*/ 	.short	(.L_70 - .L_69)


	//   ....[0]....
.L_69:
        /*0ca8*/ 	.word	0x00007970


	//   ....[1]....
        /*0cac*/ 	.word	0x00007a10


	//----- nvinfo : EIATTR_REQNTID
	.align		4
.L_70:
        /*0cb0*/ 	.byte	0x04, 0x10
        /*0cb2*/ 	.short	(.L_72 - .L_71)
.L_71:
        /*0cb4*/ 	.word	0x00000200
        /*0cb8*/ 	.word	0x00000001
        /*0cbc*/ 	.word	0x00000001
.L_72:


//--------------------- .nv.callgraph             --------------------------
	.section	.nv.callgraph,"",@"SHT_CUDA_CALLGRAPH"
	.align	4
	.sectionentsize	8
	.align		4
        /*0000*/ 	.word	0x00000000
	.align		4
        /*0004*/ 	.word	0xffffffff
	.align		4
        /*0008*/ 	.word	0x00000000
	.align		4
        /*000c*/ 	.word	0xfffffffe
	.align		4
        /*0010*/ 	.word	0x00000000
	.align		4
        /*0014*/ 	.word	0xfffffffd
	.align		4
        /*0018*/ 	.word	0x00000000
	.align		4
        /*001c*/ 	.word	0xfffffffc


//--------------------- .nv.rel.action            --------------------------
	.section	.nv.rel.action,"",@"SHT_CUDA_RELOCINFO"
	.align	8
	.sectionentsize	8
        /*0000*/ 	.byte	0x73, 0x00, 0x00, 0x00, 0x00, 0x00, 0x00, 0x00, 0x00, 0x00, 0x00, 0x11, 0x25, 0x00, 0x05, 0x36


//--------------------- .nv.constant4             --------------------------
	.section	.nv.constant4,"a",@progbits
	.align	8
	.align		8
.nv.constant4:
        /*0000*/ 	.dword	_$_str


//--------------------- .nv.constant0.attn_fwd    --------------------------
	.section	.nv.constant0.attn_fwd,"a",@progbits
	.sectionflags	@""
	.align	4
.nv.constant0.attn_fwd:
	.zero		488


//--------------------- .text.attn_fwd            --------------------------
	.section	.text.attn_fwd,"ax",@progbits
	.sectioninfo	@"SHI_REGISTERS=128"
	.align	128
        .global         attn_fwd
        .type           attn_fwd,@function
        .size           attn_fwd,(.L_x_3 - attn_fwd)
        .other          attn_fwd,@"STO_CUDA_ENTRY STV_DEFAULT"
attn_fwd:
.text.attn_fwd:
[----:B------:R-:W-:Y:S02]  /*0000*/  MOV R1, c[0x0][0x28] ;  /* 0x00000a0000017a02 */ /* 0x000fe40000000f00 */
[----:B------:R-:W0:Y:S01]  /*0010*/  S2R R49, SR_TID.X ;  /* 0x0000000000317919 */ /* 0x000e220000002100 */
[----:B------:R-:W-:Y:S01]  /*0020*/  ULDC.64 UR4, c[0x0][0x118] ;  /* 0x0000460000047ab9 */ /* 0x000fe20000000a00 */
[----:B------:R-:W-:Y:S02]  /*0030*/  IADD3 R1, R1, -0x2a0, RZ ;  /* 0xfffffd6001017810 */ /* 0x000fe40007ffe0ff */
[----:B------:R-:W1:Y:S04]  /*0040*/  S2R R3, SR_CTAID.X ;  /* 0x0000000000037919 */ /* 0x000e680000002500 */
[----:B------:R-:W2:Y:S01]  /*0050*/  S2R R50, SR_CTAID.Y ;  /* 0x0000000000327919 */ /* 0x000ea20000002600 */
[----:B0-----:R-:W-:-:S05]  /*0060*/  LOP3.LUT R0, R49, 0xff, RZ, 0xc0, !PT ;  /* 0x000000ff31007812 */ /* 0x001fca00078ec0ff */
[----:B-1----:R-:W-:Y:S01]  /*0070*/  IMAD R4, R3, 0x100, R0 ;  /* 0x0000010003047824 */ /* 0x002fe200078e0200 */
[----:B------:R-:W-:Y:S01]  /*0080*/  SHF.R.U32.HI R3, RZ, 0x8, R49 ;  /* 0x00000008ff037819 */ /* 0x000fe20000011631 */
[----:B--2---:R-:W-:Y:S02]  /*0090*/  IMAD R2, R50, c[0x0][0x190], RZ ;  /* 0x0000640032027a24 */ /* 0x004fe400078e02ff */
[----:B------:R-:W-:Y:S01]  /*00a0*/  IMAD R5, R4, c[0x0][0x194], RZ ;  /* 0x0000650004057a24 */ /* 0x000fe200078e02ff */
[----:B------:R-:W-:Y:S01]  /*00b0*/  SGXT.U32 R7, R3, 0x1 ;  /* 0x000000010307781a */ /* 0x000fe20000000000 */
[C---:B------:R-:W-:Y:S01]  /*00c0*/  IMAD.SHL.U32 R3, R2.reuse, 0x2, RZ ;  /* 0x0000000202037824 */ /* 0x040fe200078e00ff */
[----:B------:R-:W-:Y:S01]  /*00d0*/  MOV R4, c[0x0][0x198] ;  /* 0x0000660000047a02 */ /* 0x000fe20000000f00 */
[----:B------:R-:W-:Y:S01]  /*00e0*/  IMAD.HI R2, R2, 0x2, RZ ;  /* 0x0000000202027827 */ /* 0x000fe200078e02ff */
[----:B------:R-:W-:-:S03]  /*00f0*/  SHF.L.U32 R6, R5, 0x1, RZ ;  /* 0x0000000105067819 */ /* 0x000fc600000006ff */
[----:B------:R-:W-:Y:S01]  /*0100*/  IMAD R7, R7, c[0x0][0x198], RZ ;  /* 0x0000660007077a24 */ /* 0x000fe200078e02ff */
[----:B------:R-:W-:Y:S01]  /*0110*/  IADD3 R3, P0, P1, R6, c[0x0][0x160], R3 ;  /* 0x0000580006037a10 */ /* 0x000fe2000791e003 */
[----:B------:R-:W-:-:S04]  /*0120*/  IMAD.HI R5, R5, 0x2, RZ ;  /* 0x0000000205057827 */ /* 0x000fc800078e02ff */
[C---:B------:R-:W-:Y:S01]  /*0130*/  IMAD R11, R4.reuse, 0x2, R7 ;  /* 0x00000002040b7824 */ /* 0x040fe200078e0207 */
[----:B------:R-:W-:Y:S02]  /*0140*/  IADD3.X R2, R5, c[0x0][0x164], R2, P0, P1 ;  /* 0x0000590005027a10 */ /* 0x000fe400007e2402 */
[C---:B------:R-:W-:Y:S02]  /*0150*/  LEA R8, P0, R7.reuse, R3, 0x1 ;  /* 0x0000000307087211 */ /* 0x040fe400078008ff */
[C---:B------:R-:W-:Y:S02]  /*0160*/  LEA R13, R4.reuse, R11, 0x1 ;  /* 0x0000000b040d7211 */ /* 0x040fe400078e08ff */
[----:B------:R-:W-:Y:S02]  /*0170*/  LEA.HI.X.SX32 R9, R7, R2, 0x1, P0 ;  /* 0x0000000207097211 */ /* 0x000fe400000f0eff */
[-C--:B------:R-:W-:Y:S01]  /*0180*/  LEA R12, P0, R13, R3.reuse, 0x1 ;  /* 0x000000030d0c7211 */ /* 0x080fe200078008ff */
[C---:B------:R-:W-:Y:S01]  /*0190*/  IMAD R7, R4.reuse, 0x2, R13 ;  /* 0x0000000204077824 */ /* 0x040fe200078e020d */
[----:B------:R-:W-:Y:S01]  /*01a0*/  LEA R10, P1, R11, R3, 0x1 ;  /* 0x000000030b0a7211 */ /* 0x000fe200078208ff */
[----:B------:R0:W2:Y:S03]  /*01b0*/  LDG.E.U16 R5, [R8.64] ;  /* 0x0000000408057981 */ /* 0x0000a6000c1e1500 */
[----:B------:R-:W-:-:S02]  /*01c0*/  LEA R17, R4, R7, 0x1 ;  /* 0x0000000704117211 */ /* 0x000fc400078e08ff */
[-C--:B------:R-:W-:Y:S02]  /*01d0*/  LEA.HI.X.SX32 R13, R13, R2.reuse, 0x1, P0 ;  /* 0x000000020d0d7211 */ /* 0x080fe400000f0eff */
[-C--:B------:R-:W-:Y:S01]  /*01e0*/  LEA R14, P0, R7, R3.reuse, 0x1 ;  /* 0x00000003070e7211 */ /* 0x080fe200078008ff */
[C---:B------:R-:W-:Y:S01]  /*01f0*/  IMAD R19, R4.reuse, 0x2, R17 ;  /* 0x0000000204137824 */ /* 0x040fe200078e0211 */
[-C--:B------:R-:W-:Y:S02]  /*0200*/  LEA.HI.X.SX32 R11, R11, R2.reuse, 0x1, P1 ;  /* 0x000000020b0b7211 */ /* 0x080fe400008f0eff */
[----:B------:R-:W-:Y:S02]  /*0210*/  LEA.HI.X.SX32 R15, R7, R2, 0x1, P0 ;  /* 0x00000002070f7211 */ /* 0x000fe400000f0eff */
[----:B------:R-:W-:Y:S01]  /*0220*/  LEA R18, P0, R19, R3, 0x1 ;  /* 0x0000000313127211 */ /* 0x000fe200078008ff */
[----:B------:R1:W3:Y:S01]  /*0230*/  LDG.E.U16 R6, [R10.64] ;  /* 0x000000040a067981 */ /* 0x0002e2000c1e1500 */
[----:B0-----:R-:W-:-:S02]  /*0240*/  LEA R9, R4, R19, 0x1 ;  /* 0x0000001304097211 */ /* 0x001fc400078e08ff */
[----:B------:R-:W-:Y:S01]  /*0250*/  LEA.HI.X.SX32 R19, R19, R2, 0x1, P0 ;  /* 0x0000000213137211 */ /* 0x000fe200000f0eff */
[----:B------:R0:W4:Y:S02]  /*0260*/  LDG.E.U16 R7, [R12.64] ;  /* 0x000000040c077981 */ /* 0x000124000c1e1500 */
[----:B------:R-:W-:Y:S01]  /*0270*/  IMAD R21, R4, 0x2, R9 ;  /* 0x0000000204157824 */ /* 0x000fe200078e0209 */
[-C--:B------:R-:W-:Y:S01]  /*0280*/  LEA R16, P1, R17, R3.reuse, 0x1 ;  /* 0x0000000311107211 */ /* 0x080fe200078208ff */
[----:B------:R5:W3:Y:S01]  /*0290*/  LDG.E.U16 R8, [R14.64] ;  /* 0x000000040e087981 */ /* 0x000ae2000c1e1500 */
[----:B-1----:R-:W-:-:S03]  /*02a0*/  LEA R10, P0, R9, R3, 0x1 ;  /* 0x00000003090a7211 */ /* 0x002fc600078008ff */
[----:B------:R1:W3:Y:S01]  /*02b0*/  LDG.E.U16 R26, [R18.64] ;  /* 0x00000004121a7981 */ /* 0x0002e2000c1e1500 */
[-C--:B------:R-:W-:Y:S02]  /*02c0*/  LEA.HI.X.SX32 R11, R9, R2.reuse, 0x1, P0 ;  /* 0x00000002090b7211 */ /* 0x080fe400000f0eff */
[C---:B------:R-:W-:Y:S02]  /*02d0*/  LEA R9, R4.reuse, R21, 0x1 ;  /* 0x0000001504097211 */ /* 0x040fe400078e08ff */
[-C--:B------:R-:W-:Y:S01]  /*02e0*/  LEA.HI.X.SX32 R17, R17, R2.reuse, 0x1, P1 ;  /* 0x0000000211117211 */ /* 0x080fe200008f0eff */
[----:B------:R1:W3:Y:S01]  /*02f0*/  LDG.E.U16 R28, [R10.64] ;  /* 0x000000040a1c7981 */ /* 0x0002e2000c1e1500 */
[-C--:B0-----:R-:W-:Y:S01]  /*0300*/  LEA R12, P0, R21, R3.reuse, 0x1 ;  /* 0x00000003150c7211 */ /* 0x081fe200078008ff */
[----:B------:R-:W-:Y:S01]  /*0310*/  IMAD R23, R4, 0x2, R9 ;  /* 0x0000000204177824 */ /* 0x000fe200078e0209 */
[----:B------:R-:W-:Y:S01]  /*0320*/  LEA R20, P1, R9, R3, 0x1 ;  /* 0x0000000309147211 */ /* 0x000fe200078208ff */
[----:B------:R0:W3:Y:S01]  /*0330*/  LDG.E.U16 R24, [R16.64] ;  /* 0x0000000410187981 */ /* 0x0000e2000c1e1500 */
[----:B------:R-:W-:-:S02]  /*0340*/  LEA.HI.X.SX32 R13, R21, R2, 0x1, P0 ;  /* 0x00000002150d7211 */ /* 0x000fc400000f0eff */
[-C--:B------:R-:W-:Y:S02]  /*0350*/  LEA.HI.X.SX32 R21, R9, R2.reuse, 0x1, P1 ;  /* 0x0000000209157211 */ /* 0x080fe400008f0eff */
[C---:B-----5:R-:W-:Y:S01]  /*0360*/  LEA R14, P0, R23.reuse, R3, 0x1 ;  /* 0x00000003170e7211 */ /* 0x060fe200078008ff */
[----:B------:R5:W4:Y:S01]  /*0370*/  LDG.E.U16 R30, [R12.64] ;  /* 0x000000040c1e7981 */ /* 0x000b22000c1e1500 */
[C---:B------:R-:W-:Y:S02]  /*0380*/  LEA R9, R4.reuse, R23, 0x1 ;  /* 0x0000001704097211 */ /* 0x040fe400078e08ff */
[-C--:B------:R-:W-:Y:S01]  /*0390*/  LEA.HI.X.SX32 R15, R23, R2.reuse, 0x1, P0 ;  /* 0x00000002170f7211 */ /* 0x080fe200000f0eff */
[----:B------:R5:W4:Y:S01]  /*03a0*/  LDG.E.U16 R31, [R20.64] ;  /* 0x00000004141f7981 */ /* 0x000b22000c1e1500 */
[C---:B0-----:R-:W-:Y:S01]  /*03b0*/  LEA R16, P0, R9.reuse, R3, 0x1 ;  /* 0x0000000309107211 */ /* 0x041fe200078008ff */
[----:B-1----:R-:W-:Y:S02]  /*03c0*/  IMAD R19, R4, 0x2, R9 ;  /* 0x0000000204137824 */ /* 0x002fe400078e0209 */
[----:B------:R0:W4:Y:S01]  /*03d0*/  LDG.E.U16 R32, [R14.64] ;  /* 0x000000040e207981 */ /* 0x000122000c1e1500 */
[----:B------:R-:W-:-:S02]  /*03e0*/  LEA.HI.X.SX32 R17, R9, R2, 0x1, P0 ;  /* 0x0000000209117211 */ /* 0x000fc400000f0eff */
[C---:B------:R-:W-:Y:S02]  /*03f0*/  LEA R9, R4.reuse, R19, 0x1 ;  /* 0x0000001304097211 */ /* 0x040fe400078e08ff */
[-C--:B------:R-:W-:Y:S01]  /*0400*/  LEA R10, P0, R19, R3.reuse, 0x1 ;  /* 0x00000003130a7211 */ /* 0x080fe200078008ff */
[----:B------:R1:W4:Y:S01]  /*0410*/  LDG.E.U16 R33, [R16.64] ;  /* 0x0000000410217981 */ /* 0x000322000c1e1500 */
[----:B------:R-:W-:Y:S01]  /*0420*/  LEA R18, P1, R9, R3, 0x1 ;  /* 0x0000000309127211 */ /* 0x000fe200078208ff */
[C---:B------:R-:W-:Y:S01]  /*0430*/  IMAD R23, R4.reuse, 0x2, R9 ;  /* 0x0000000204177824 */ /* 0x040fe200078e0209 */
[-C--:B------:R-:W-:Y:S02]  /*0440*/  LEA.HI.X.SX32 R11, R19, R2.reuse, 0x1, P0 ;  /* 0x00000002130b7211 */ /* 0x080fe400000f0eff */
[----:B------:R-:W-:Y:S02]  /*0450*/  LEA.HI.X.SX32 R19, R9, R2, 0x1, P1 ;  /* 0x0000000209137211 */ /* 0x000fe400008f0eff */
[----:B------:R-:W-:Y:S01]  /*0460*/  LEA R9, R4, R23, 0x1 ;  /* 0x0000001704097211 */ /* 0x000fe200078e08ff */
[----:B------:R1:W4:Y:S01]  /*0470*/  LDG.E.U16 R34, [R10.64] ;  /* 0x000000040a227981 */ /* 0x000322000c1e1500 */
[----:B-----5:R-:W-:-:S03]  /*0480*/  LEA R12, P0, R23, R3, 0x1 ;  /* 0x00000003170c7211 */ /* 0x020fc600078008ff */
[C---:B------:R-:W-:Y:S01]  /*0490*/  IMAD R21, R4.reuse, 0x2, R9 ;  /* 0x0000000204157824 */ /* 0x040fe200078e0209 */
[-C--:B------:R-:W-:Y:S01]  /*04a0*/  LEA.HI.X.SX32 R13, R23, R2.reuse, 0x1, P0 ;  /* 0x00000002170d7211 */ /* 0x080fe200000f0eff */
[----:B------:R5:W4:Y:S01]  /*04b0*/  LDG.E.U16 R35, [R18.64] ;  /* 0x0000000412237981 */ /* 0x000b22000c1e1500 */
[C---:B0-----:R-:W-:Y:S02]  /*04c0*/  LEA R14, P0, R9.reuse, R3, 0x1 ;  /* 0x00000003090e7211 */ /* 0x041fe400078008ff */
[----:B------:R-:W-:Y:S01]  /*04d0*/  LEA R23, R4, R21, 0x1 ;  /* 0x0000001504177211 */ /* 0x000fe200078e08ff */
[----:B------:R0:W4:Y:S01]  /*04e0*/  LDG.E.U16 R36, [R12.64] ;  /* 0x000000040c247981 */ /* 0x000122000c1e1500 */
[----:B------:R-:W-:-:S03]  /*04f0*/  LEA.HI.X.SX32 R15, R9, R2, 0x1, P0 ;  /* 0x00000002090f7211 */ /* 0x000fc600000f0eff */
[C---:B------:R-:W-:Y:S01]  /*0500*/  IMAD R9, R4.reuse, 0x2, R23 ;  /* 0x0000000204097824 */ /* 0x040fe200078e0217 */
[----:B-1----:R-:W-:Y:S01]  /*0510*/  LEA R16, P0, R21, R3, 0x1 ;  /* 0x0000000315107211 */ /* 0x002fe200078008ff */
[----:B------:R1:W4:Y:S03]  /*0520*/  LDG.E.U16 R37, [R14.64] ;  /* 0x000000040e257981 */ /* 0x000326000c1e1500 */
[----:B------:R-:W-:-:S05]  /*0530*/  LEA R25, R4, R9, 0x1 ;  /* 0x0000000904197211 */ /* 0x000fca00078e08ff */
[C---:B------:R-:W-:Y:S01]  /*0540*/  IMAD R27, R4.reuse, 0x2, R25 ;  /* 0x00000002041b7824 */ /* 0x040fe200078e0219 */
[-C--:B------:R-:W-:Y:S02]  /*0550*/  LEA.HI.X.SX32 R17, R21, R2.reuse, 0x1, P0 ;  /* 0x0000000215117211 */ /* 0x080fe400000f0eff */
[C---:B------:R-:W-:Y:S02]  /*0560*/  LEA R10, P0, R9.reuse, R3, 0x1 ;  /* 0x00000003090a7211 */ /* 0x040fe400078008ff */
[C---:B-----5:R-:W-:Y:S01]  /*0570*/  LEA R19, R4.reuse, R27, 0x1 ;  /* 0x0000001b04137211 */ /* 0x060fe200078e08ff */
[----:B------:R5:W4:Y:S01]  /*0580*/  LDG.E.U16 R38, [R16.64] ;  /* 0x0000000410267981 */ /* 0x000b22000c1e1500 */
[-C--:B------:R-:W-:Y:S02]  /*0590*/  LEA.HI.X.SX32 R11, R9, R2.reuse, 0x1, P0 ;  /* 0x00000002090b7211 */ /* 0x080fe400000f0eff */
[-C--:B------:R-:W-:Y:S01]  /*05a0*/  LEA R20, P1, R23, R3.reuse, 0x1 ;  /* 0x0000000317147211 */ /* 0x080fe200078208ff */
[----:B------:R-:W-:Y:S01]  /*05b0*/  IMAD R9, R4, 0x2, R19 ;  /* 0x0000000204097824 */ /* 0x000fe200078e0213 */
[----:B0-----:R-:W-:Y:S01]  /*05c0*/  LEA R12, P0, R25, R3, 0x1 ;  /* 0x00000003190c7211 */ /* 0x001fe200078008ff */
[----:B------:R0:W4:Y:S01]  /*05d0*/  LDG.E.U16 R40, [R10.64] ;  /* 0x000000040a287981 */ /* 0x000122000c1e1500 */
[----:B------:R-:W-:-:S02]  /*05e0*/  LEA.HI.X.SX32 R21, R23, R2, 0x1, P1 ;  /* 0x0000000217157211 */ /* 0x000fc400008f0eff */
[C---:B------:R-:W-:Y:S02]  /*05f0*/  LEA R23, R4.reuse, R9, 0x1 ;  /* 0x0000000904177211 */ /* 0x040fe400078e08ff */
[----:B------:R-:W-:Y:S01]  /*0600*/  LEA.HI.X.SX32 R13, R25, R2, 0x1, P0 ;  /* 0x00000002190d7211 */ /* 0x000fe200000f0eff */
[----:B------:R0:W4:Y:S02]  /*0610*/  LDG.E.U16 R39, [R20.64] ;  /* 0x0000000414277981 */ /* 0x000124000c1e1500 */
[C---:B------:R-:W-:Y:S01]  /*0620*/  IMAD R25, R4.reuse, 0x2, R23 ;  /* 0x0000000204197824 */ /* 0x040fe200078e0217 */
[----:B-1----:R-:W-:Y:S01]  /*0630*/  LEA R14, P0, R9, R3, 0x1 ;  /* 0x00000003090e7211 */ /* 0x002fe200078008ff */
[----:B------:R1:W4:Y:S03]  /*0640*/  LDG.E.U16 R41, [R12.64] ;  /* 0x000000040c297981 */ /* 0x000326000c1e1500 */
[----:B0-----:R-:W-:-:S02]  /*0650*/  LEA R21, R4, R25, 0x1 ;  /* 0x0000001904157211 */ /* 0x001fc400078e08ff */
[----:B------:R-:W-:-:S03]  /*0660*/  LEA.HI.X.SX32 R15, R9, R2, 0x1, P0 ;  /* 0x00000002090f7211 */ /* 0x000fc600000f0eff */
[C---:B------:R-:W-:Y:S01]  /*0670*/  IMAD R9, R4.reuse, 0x2, R21 ;  /* 0x0000000204097824 */ /* 0x040fe200078e0215 */
[C---:B------:R-:W-:Y:S01]  /*0680*/  LEA R18, P1, R19.reuse, R3, 0x1 ;  /* 0x0000000313127211 */ /* 0x040fe200078208ff */
[----:B------:R0:W4:Y:S03]  /*0690*/  LDG.E.U16 R43, [R14.64] ;  /* 0x000000040e2b7981 */ /* 0x000126000c1e1500 */
[C---:B------:R-:W-:Y:S02]  /*06a0*/  LEA R11, R4.reuse, R9, 0x1 ;  /* 0x00000009040b7211 */ /* 0x040fe400078e08ff */
[-C--:B------:R-:W-:Y:S02]  /*06b0*/  LEA.HI.X.SX32 R19, R19, R2.reuse, 0x1, P1 ;  /* 0x0000000213137211 */ /* 0x080fe400008f0eff */
[-C--:B-----5:R-:W-:Y:S01]  /*06c0*/  LEA R16, P0, R23, R3.reuse, 0x1 ;  /* 0x0000000317107211 */ /* 0x0a0fe200078008ff */
[----:B------:R-:W-:Y:S01]  /*06d0*/  IMAD R29, R4, 0x2, R11 ;  /* 0x00000002041d7824 */ /* 0x000fe200078e020b */
[----:B------:R-:W-:Y:S01]  /*06e0*/  LEA R20, P1, R21, R3, 0x1 ;  /* 0x0000000315147211 */ /* 0x000fe200078208ff */
[----:B------:R5:W4:Y:S01]  /*06f0*/  LDG.E.U16 R42, [R18.64] ;  /* 0x00000004122a7981 */ /* 0x000b22000c1e1500 */
[----:B------:R-:W-:-:S02]  /*0700*/  LEA.HI.X.SX32 R17, R23, R2, 0x1, P0 ;  /* 0x0000000217117211 */ /* 0x000fc400000f0eff */
[----:B-1----:R-:W-:Y:S02]  /*0710*/  LEA R12, P0, R9, R3, 0x1 ;  /* 0x00000003090c7211 */ /* 0x002fe400078008ff */
[----:B------:R-:W-:Y:S01]  /*0720*/  LEA.HI.X.SX32 R21, R21, R2, 0x1, P1 ;  /* 0x0000000215157211 */ /* 0x000fe200008f0eff */
[----:B------:R1:W4:Y:S01]  /*0730*/  LDG.E.U16 R44, [R16.64] ;  /* 0x00000004102c7981 */ /* 0x000322000c1e1500 */
[----:B-----5:R-:W-:-:S03]  /*0740*/  LEA R19, R4, R29, 0x1 ;  /* 0x0000001d04137211 */ /* 0x020fc600078e08ff */
[----:B------:R5:W4:Y:S01]  /*0750*/  LDG.E.U16 R45, [R20.64] ;  /* 0x00000004142d7981 */ /* 0x000b22000c1e1500 */
[-C--:B------:R-:W-:Y:S02]  /*0760*/  LEA.HI.X.SX32 R13, R9, R2.reuse, 0x1, P0 ;  /* 0x00000002090d7211 */ /* 0x080fe400000f0eff */
[-C--:B------:R-:W-:Y:S02]  /*0770*/  LEA R22, P1, R19, R3.reuse, 0x1 ;  /* 0x0000000313167211 */ /* 0x080fe400078208ff */
[----:B------:R-:W-:Y:S01]  /*0780*/  LEA R18, P0, R11, R3, 0x1 ;  /* 0x000000030b127211 */ /* 0x000fe200078008ff */
[----:B------:R0:W4:Y:S01]  /*0790*/  LDG.E.U16 R46, [R12.64] ;  /* 0x000000040c2e7981 */ /* 0x000122000c1e1500 */
[----:B------:R-:W-:Y:S02]  /*07a0*/  LEA R9, R4, R19, 0x1 ;  /* 0x0000001304097211 */ /* 0x000fe400078e08ff */
[-C--:B------:R-:W-:Y:S02]  /*07b0*/  LEA.HI.X.SX32 R23, R19, R2.reuse, 0x1, P1 ;  /* 0x0000000213177211 */ /* 0x080fe400008f0eff */
[----:B------:R-:W-:-:S02]  /*07c0*/  LEA.HI.X.SX32 R19, R11, R2, 0x1, P0 ;  /* 0x000000020b137211 */ /* 0x000fc400000f0eff */
[CC--:B-1----:R-:W-:Y:S01]  /*07d0*/  LEA R16, P0, R9.reuse, R3.reuse, 0x1 ;  /* 0x0000000309107211 */ /* 0x0c2fe200078008ff */
[----:B------:R1:W4:Y:S03]  /*07e0*/  LDG.E.U16 R47, [R22.64] ;  /* 0x00000004162f7981 */ /* 0x000326000c1e1500 */
[----:B------:R-:W-:Y:S01]  /*07f0*/  LEA.HI.X.SX32 R17, R9, R2, 0x1, P0 ;  /* 0x0000000209117211 */ /* 0x000fe200000f0eff */
[----:B------:R-:W-:Y:S01]  /*0800*/  IMAD R11, R4, 0x2, R9 ;  /* 0x00000002040b7824 */ /* 0x000fe200078e0209 */
[----:B------:R-:W4:Y:S04]  /*0810*/  LDG.E.U16 R18, [R18.64] ;  /* 0x0000000412127981 */ /* 0x000f28000c1e1500 */
[----:B------:R-:W4:Y:S01]  /*0820*/  LDG.E.U16 R16, [R16.64] ;  /* 0x0000000410107981 */ /* 0x000f22000c1e1500 */
[----:B-----5:R-:W-:-:S02]  /*0830*/  LEA R20, P1, R11, R3, 0x1 ;  /* 0x000000030b147211 */ /* 0x020fc400078208ff */
[----:B------:R-:W-:Y:S02]  /*0840*/  LEA R10, P0, R27, R3, 0x1 ;  /* 0x000000031b0a7211 */ /* 0x000fe400078008ff */
[----:B------:R-:W-:Y:S02]  /*0850*/  LEA R4, R4, R11, 0x1 ;  /* 0x0000000b04047211 */ /* 0x000fe400078e08ff */
[-C--:B------:R-:W-:Y:S02]  /*0860*/  LEA.HI.X.SX32 R21, R11, R2.reuse, 0x1, P1 ;  /* 0x000000020b157211 */ /* 0x080fe400008f0eff */
[----:B------:R-:W-:Y:S02]  /*0870*/  LEA.HI.X.SX32 R11, R27, R2, 0x1, P0 ;  /* 0x000000021b0b7211 */ /* 0x000fe400000f0eff */
[-C--:B0-----:R-:W-:Y:S01]  /*0880*/  LEA R12, P0, R25, R3.reuse, 0x1 ;  /* 0x00000003190c7211 */ /* 0x081fe200078008ff */
[----:B------:R-:W5:Y:S01]  /*0890*/  LDG.E.U16 R20, [R20.64] ;  /* 0x0000000414147981 */ /* 0x000f62000c1e1500 */
[----:B------:R-:W-:-:S02]  /*08a0*/  LEA R14, P1, R29, R3, 0x1 ;  /* 0x000000031d0e7211 */ /* 0x000fc400078208ff */
[-C--:B------:R-:W-:Y:S01]  /*08b0*/  LEA.HI.X.SX32 R13, R25, R2.reuse, 0x1, P0 ;  /* 0x00000002190d7211 */ /* 0x080fe200000f0eff */
[----:B------:R-:W5:Y:S01]  /*08c0*/  LDG.E.U16 R10, [R10.64] ;  /* 0x000000040a0a7981 */ /* 0x000f62000c1e1500 */
[C---:B-1----:R-:W-:Y:S02]  /*08d0*/  LEA R22, P0, R4.reuse, R3, 0x1 ;  /* 0x0000000304167211 */ /* 0x042fe400078008ff */
[-C--:B------:R-:W-:Y:S01]  /*08e0*/  LEA.HI.X.SX32 R15, R29, R2.reuse, 0x1, P1 ;  /* 0x000000021d0f7211 */ /* 0x080fe200008f0eff */
[----:B------:R-:W5:Y:S01]  /*08f0*/  LDG.E.U16 R12, [R12.64] ;  /* 0x000000040c0c7981 */ /* 0x000f62000c1e1500 */
[----:B------:R-:W-:-:S03]  /*0900*/  LEA.HI.X.SX32 R23, R4, R2, 0x1, P0 ;  /* 0x0000000204177211 */ /* 0x000fc600000f0eff */
[----:B------:R-:W5:Y:S04]  /*0910*/  LDG.E.U16 R14, [R14.64] ;  /* 0x000000040e0e7981 */ /* 0x000f68000c1e1500 */
[----:B------:R-:W5:Y:S01]  /*0920*/  LDG.E.U16 R22, [R22.64] ;  /* 0x0000000416167981 */ /* 0x000f62000c1e1500 */
[----:B------:R-:W-:Y:S02]  /*0930*/  SHF.R.S32.HI R2, RZ, 0x8, R49 ;  /* 0x00000008ff027819 */ /* 0x000fe40000011431 */
[----:B------:R-:W-:Y:S02]  /*0940*/  SHF.L.U32 R3, R0, 0x1, RZ ;  /* 0x0000000100037819 */ /* 0x000fe400000006ff */
[----:B------:R-:W-:-:S04]  /*0950*/  SGXT R0, R2, 0x1 ;  /* 0x000000010200781a */ /* 0x000fc80000000200 */
[----:B------:R-:W-:-:S04]  /*0960*/  LOP3.LUT R0, R3, 0x210, R0, 0x78, !PT ;  /* 0x0000021003007812 */ /* 0x000fc800078e7800 */
[----:B------:R-:W-:Y:S02]  /*0970*/  LOP3.LUT R3, R0, 0x20, RZ, 0x3c, !PT ;  /* 0x0000002000037812 */ /* 0x000fe400078e3cff */
[----:B------:R-:W-:-:S05]  /*0980*/  MOV R4, 0x3f800000 ;  /* 0x3f80000000047802 */ /* 0x000fca0000000f00 */
[----:B------:R0:W-:Y:S01]  /*0990*/  STL [R1+0xf0], R4 ;  /* 0x0000f00401007387 */ /* 0x0001e20000100800 */
[----:B------:R-:W-:-:S05]  /*09a0*/  IMAD.MOV.U32 R2, RZ, RZ, 0x1 ;  /* 0x00000001ff027424 */ /* 0x000fca00078e00ff */
[----:B------:R-:W-:Y:S02]  /*09b0*/  ISETP.LE.AND P0, PT, R2, c[0x0][0x1d0], PT ;  /* 0x0000740002007a0c */ /* 0x000fe40003f03270 */
[C---:B------:R-:W-:Y:S02]  /*09c0*/  LOP3.LUT R2, R0.reuse, 0x40, RZ, 0x3c, !PT ;  /* 0x0000004000027812 */ /* 0x040fe400078e3cff */
[C---:B0-----:R-:W-:Y:S02]  /*09d0*/  LOP3.LUT R4, R49.reuse, 0x1ff, RZ, 0xc0, !PT ;  /* 0x000001ff31047812 */ /* 0x041fe400078ec0ff */
[----:B------:R-:W-:Y:S01]  /*09e0*/  SHF.L.U32 R48, R49, 0x1, RZ ;  /* 0x0000000131307819 */ /* 0x000fe200000006ff */
[----:B--2---:R0:W-:Y:S04]  /*09f0*/  STS.U16 [R0], R5 ;  /* 0x0000000500007388 */ /* 0x0041e80000000400 */
[----:B---3--:R-:W-:Y:S04]  /*0a00*/  STS.U16 [R0+0x1000], R24 ;  /* 0x0010001800007388 */ /* 0x008fe80000000400 */
[----:B----4-:R-:W-:Y:S04]  /*0a10*/  STS.U16 [R0+0x2000], R31 ;  /* 0x0020001f00007388 */ /* 0x010fe80000000400 */
[----:B------:R-:W-:Y:S01]  /*0a20*/  STS.U16 [R0+0x3000], R35 ;  /* 0x0030002300007388 */ /* 0x000fe20000000400 */
[----:B0-----:R-:W-:-:S03]  /*0a30*/  LOP3.LUT R5, R0, 0x60, RZ, 0x3c, !PT ;  /* 0x0000006000057812 */ /* 0x001fc600078e3cff */
[----:B------:R-:W-:Y:S04]  /*0a40*/  STS.U16 [R0+0x4000], R39 ;  /* 0x0040002700007388 */ /* 0x000fe80000000400 */
        /* <DEDUP_REMOVED lines=10> */
[----:B------:R0:W-:Y:S02]  /*0af0*/  STS.U16 [R3+0x7400], R16 ;  /* 0x0074001003007388 */ /* 0x0001e40000000400 */
[----:B0-----:R-:W-:-:S05]  /*0b00*/  IMAD.MOV.U32 R3, RZ, RZ, 0x3f800000 ;  /* 0x3f800000ff037424 */ /* 0x001fca00078e00ff */
[----:B------:R-:W-:Y:S04]  /*0b10*/  STL [R1+0xec], R3 ;  /* 0x0000ec0301007387 */ /* 0x000fe80000100800 */
[----:B------:R-:W-:Y:S04]  /*0b20*/  STL [R1+0x40], RZ ;  /* 0x000040ff01007387 */ /* 0x000fe80000100800 */
        /* <DEDUP_REMOVED lines=29> */
[----:B------:R-:W-:Y:S04]  /*0d00*/  STS.U16 [R2+0x800], R7 ;  /* 0x0008000702007388 */ /* 0x000fe80000000400 */
[----:B------:R-:W-:Y:S04]  /*0d10*/  STS.U16 [R2+0x1800], R28 ;  /* 0x0018001c02007388 */ /* 0x000fe80000000400 */
[----:B------:R-:W-:Y:S04]  /*0d20*/  STS.U16 [R2+0x2800], R33 ;  /* 0x0028002102007388 */ /* 0x000fe80000000400 */
[----:B------:R-:W-:Y:S04]  /*0d30*/  STS.U16 [R2+0x3800], R37 ;  /* 0x0038002502007388 */ /* 0x000fe80000000400 */
[----:B------:R-:W-:Y:S04]  /*0d40*/  STS.U16 [R2+0x4800], R41 ;  /* 0x0048002902007388 */ /* 0x000fe80000000400 */
[----:B------:R-:W-:Y:S04]  /*0d50*/  STS.U16 [R2+0x5800], R44 ;  /* 0x0058002c02007388 */ /* 0x000fe80000000400 */
[----:B------:R-:W-:Y:S04]  /*0d60*/  STS.U16 [R2+0x6800], R18 ;  /* 0x0068001202007388 */ /* 0x000fe80000000400 */
[----:B-----5:R0:W-:Y:S04]  /*0d70*/  STS.U16 [R2+0x7800], R20 ;  /* 0x0078001402007388 */ /* 0x0201e80000000400 */
[----:B------:R1:W-:Y:S04]  /*0d80*/  STL [R1+0xb8], RZ ;  /* 0x0000b8ff01007387 */ /* 0x0003e80000100800 */
[----:B------:R1:W-:Y:S04]  /*0d90*/  STS.U16 [R5+0xc00], R8 ;  /* 0x000c000805007388 */ /* 0x0003e80000000400 */
[----:B------:R1:W-:Y:S04]  /*0da0*/  STS.U16 [R5+0x1c00], R30 ;  /* 0x001c001e05007388 */ /* 0x0003e80000000400 */
[----:B------:R1:W-:Y:S04]  /*0db0*/  STS.U16 [R5+0x2c00], R34 ;  /* 0x002c002205007388 */ /* 0x0003e80000000400 */
[----:B------:R1:W-:Y:S04]  /*0dc0*/  STS.U16 [R5+0x3c00], R38 ;  /* 0x003c002605007388 */ /* 0x0003e80000000400 */
[----:B------:R1:W-:Y:S04]  /*0dd0*/  STS.U16 [R5+0x4c00], R10 ;  /* 0x004c000a05007388 */ /* 0x0003e80000000400 */
[----:B------:R1:W-:Y:S04]  /*0de0*/  STS.U16 [R5+0x5c00], R12 ;  /* 0x005c000c05007388 */ /* 0x0003e80000000400 */
[----:B------:R1:W-:Y:S04]  /*0df0*/  STS.U16 [R5+0x6c00], R14 ;  /* 0x006c000e05007388 */ /* 0x0003e80000000400 */
[----:B------:R1:W-:Y:S04]  /*0e00*/  STS.U16 [R5+0x7c00], R22 ;  /* 0x007c001605007388 */ /* 0x0003e80000000400 */
[----:B------:R1:W-:Y:S01]  /*0e10*/  STL [R1+0xbc], RZ ;  /* 0x0000bcff01007387 */ /* 0x0003e20000100800 */
[----:B------:R-:W-:-:S02]  /*0e20*/  MOV R0, 0xff800000 ;  /* 0xff80000000007802 */ /* 0x000fc40000000f00 */
[----:B0-----:R-:W-:Y:S01]  /*0e30*/  MOV R2, 0xff800000 ;  /* 0xff80000000027802 */ /* 0x001fe20000000f00 */
[----:B------:R-:W-:Y:S05]  /*0e40*/  @!P0 BRA `(.L_x_0) ;  /* 0x0000510000008947 */ /* 0x000fea0003800000 */
[C---:B------:R-:W-:Y:S01]  /*0e50*/  LOP3.LUT R0, R49.reuse, 0x7, RZ, 0xc0, !PT ;  /* 0x0000000731007812 */ /* 0x040fe200078ec0ff */
[----:B------:R-:W-:Y:S01]  /*0e60*/  IMAD.SHL.U32 R4, R4, 0x2, RZ ;  /* 0x0000000204047824 */ /* 0x000fe200078e00ff */
[C---:B------:R-:W-:Y:S01]  /*0e70*/  LOP3.LUT R3, R49.reuse, 0x1c0, RZ, 0xc0, !PT ;  /* 0x000001c031037812 */ /* 0x040fe200078ec0ff */
[----:B------:R-:W-:Y:S01]  /*0e80*/  IMAD.MOV.U32 R18, RZ, RZ, c[0x0][0x1b8] ;  /* 0x00006e00ff127624 */ /* 0x000fe200078e00ff */
[----:B------:R-:W-:Y:S01]  /*0e90*/  LOP3.LUT R2, R49, 0x180, RZ, 0xc0, !PT ;  /* 0x0000018031027812 */ /* 0x000fe200078ec0ff */
[----:B------:R-:W-:Y:S01]  /*0ea0*/  IMAD R6, R0, 0x210, RZ ;  /* 0x0000021000067824 */ /* 0x000fe200078e02ff */
[----:B-1----:R-:W-:Y:S01]  /*0eb0*/  LOP3.LUT R5, R48, 0x10, RZ, 0xc0, !PT ;  /* 0x0000001030057812 */ /* 0x002fe200078ec0ff */
[----:B------:R-:W-:Y:S01]  /*0ec0*/  IMAD R124, R0, 0x90, RZ ;  /* 0x00000090007c7824 */ /* 0x000fe200078e02ff */
[----:B------:R-:W-:Y:S02]  /*0ed0*/  SHF.R.U32.HI R3, RZ, 0x2, R3 ;  /* 0x00000002ff037819 */ /* 0x000fe40000011603 */
[----:B------:R-:W-:Y:S01]  /*0ee0*/  SHF.R.U32.HI R7, RZ, 0x3, R2 ;  /* 0x00000003ff077819 */ /* 0x000fe20000011602 */
[----:B------:R-:W-:Y:S01]  /*0ef0*/  IMAD R2, R50, c[0x0][0x1a0], RZ ;  /* 0x0000680032027a24 */ /* 0x000fe200078e02ff */
[----:B------:R-:W-:-:S02]  /*0f00*/  LOP3.LUT R5, R5, 0x1e0, R49, 0xf8, !PT ;  /* 0x000001e005057812 */ /* 0x000fc400078ef831 */
[----:B------:R-:W-:Y:S01]  /*0f10*/  LOP3.LUT R3, R4, R3, RZ, 0x3c, !PT ;  /* 0x0000000304037212 */ /* 0x000fe200078e3cff */
[----:B------:R-:W-:Y:S01]  /*0f20*/  IMAD R3, R50, c[0x0][0x1b0], RZ ;  /* 0x00006c0032037a24 */ /* 0x000fe200078e02ff */
[----:B------:R-:W-:Y:S02]  /*0f30*/  LOP3.LUT R20, R4, R7, RZ, 0x3c, !PT ;  /* 0x0000000704147212 */ /* 0x000fe400078e3cff */
[----:B------:R-:W-:Y:S02]  /*0f40*/  LOP3.LUT R12, R6, R5, RZ, 0x3c, !PT ;  /* 0x00000005060c7212 */ /* 0x000fe400078e3cff */
[C---:B------:R-:W-:Y:S02]  /*0f50*/  LOP3.LUT R4, R49.reuse, 0x3f, RZ, 0xc0, !PT ;  /* 0x0000003f31047812 */ /* 0x040fe400078ec0ff */
[----:B------:R-:W-:Y:S02]  /*0f60*/  SHF.R.U32.HI R6, RZ, 0x6, R49 ;  /* 0x00000006ff067819 */ /* 0x000fe40000011631 */
[----:B------:R-:W-:Y:S01]  /*0f70*/  LOP3.LUT R7, R49, 0x7f, RZ, 0xc0, !PT ;  /* 0x0000007f31077812 */ /* 0x000fe200078ec0ff */
[----:B------:R-:W-:Y:S01]  /*0f80*/  IMAD R5, R4, c[0x0][0x1a8], RZ ;  /* 0x00006a0004057a24 */ /* 0x000fe200078e02ff */
[----:B------:R-:W-:Y:S01]  /*0f90*/  SGXT.U32 R6, R6, 0x3 ;  /* 0x000000030606781a */ /* 0x000fe20000000000 */
[----:B------:R-:W-:Y:S01]  /*0fa0*/  IMAD.SHL.U32 R4, R2, 0x2, RZ ;  /* 0x0000000202047824 */ /* 0x000fe200078e00ff */
[----:B------:R-:W-:Y:S01]  /*0fb0*/  MOV R23, c[0x0][0x1a4] ;  /* 0x0000690000177a02 */ /* 0x000fe20000000f00 */
[----:B------:R-:W-:Y:S01]  /*0fc0*/  IMAD R10, R7, c[0x0][0x1b4], RZ ;  /* 0x00006d00070a7a24 */ /* 0x000fe200078e02ff */
[----:B------:R-:W-:Y:S01]  /*0fd0*/  SHF.L.U32 R7, R5, 0x1, RZ ;  /* 0x0000000105077819 */ /* 0x000fe200000006ff */
[----:B------:R-:W-:Y:S01]  /*0fe0*/  IMAD R6, R6, c[0x0][0x1a4], RZ ;  /* 0x0000690006067a24 */ /* 0x000fe200078e02ff */
[----:B------:R-:W-:Y:S01]  /*0ff0*/  SHF.L.U32 R11, R49, 0x8, RZ ;  /* 0x00000008310b7819 */ /* 0x000fe200000006ff */
[----:B------:R-:W-:Y:S01]  /*1000*/  IMAD.SHL.U32 R9, R10, 0x2, RZ ;  /* 0x000000020a097824 */ /* 0x000fe200078e00ff */
[----:B------:R-:W-:Y:S01]  /*1010*/  SHF.L.U32 R8, R3, 0x1, RZ ;  /* 0x0000000103087819 */ /* 0x000fe200000006ff */
[----:B------:R-:W-:Y:S01]  /*1020*/  IMAD.HI R5, R5, 0x2, RZ ;  /* 0x0000000205057827 */ /* 0x000fe200078e02ff */
[----:B------:R-:W-:-:S02]  /*1030*/  IADD3 R19, P0, P1, R7, c[0x0][0x168], R4 ;  /* 0x00005a0007137a10 */ /* 0x000fc4000791e004 */
[----:B------:R-:W-:Y:S01]  /*1040*/  LEA R7, R23, R6, 0x3 ;  /* 0x0000000617077211 */ /* 0x000fe200078e18ff */
[----:B------:R-:W-:Y:S01]  /*1050*/  IMAD.HI R4, R2, 0x2, RZ ;  /* 0x0000000202047827 */ /* 0x000fe200078e02ff */
[----:B------:R-:W-:Y:S02]  /*1060*/  LOP3.LUT R11, R11, 0x1000, RZ, 0xc0, !PT ;  /* 0x000010000b0b7812 */ /* 0x000fe400078ec0ff */
[----:B------:R-:W-:Y:S01]  /*1070*/  IADD3 R16, P2, P3, R9, c[0x0][0x170], R8 ;  /* 0x00005c0009107a10 */ /* 0x000fe20007b5e008 */
[----:B------:R-:W-:Y:S01]  /*1080*/  IMAD R8, R23, 0x8, R7 ;  /* 0x0000000817087824 */ /* 0x000fe200078e0207 */
[----:B------:R-:W-:Y:S01]  /*1090*/  SHF.R.U32.HI R9, RZ, 0x7, R49 ;  /* 0x00000007ff097819 */ /* 0x000fe20000011631 */
[----:B------:R-:W-:Y:S01]  /*10a0*/  IMAD.HI R10, R10, 0x2, RZ ;  /* 0x000000020a0a7827 */ /* 0x000fe200078e02ff */
[----:B------:R-:W-:Y:S02]  /*10b0*/  IADD3 R11, R11, R12, RZ ;  /* 0x0000000c0b0b7210 */ /* 0x000fe40007ffe0ff */
[----:B------:R-:W-:Y:S01]  /*10c0*/  SGXT.U32 R2, R9, 0x2 ;  /* 0x000000020902781a */ /* 0x000fe20000000000 */
[----:B------:R-:W-:Y:S01]  /*10d0*/  IMAD.HI R9, R3, 0x2, RZ ;  /* 0x0000000203097827 */ /* 0x000fe200078e02ff */
[----:B------:R-:W-:Y:S01]  /*10e0*/  LEA R3, R23, R8, 0x3 ;  /* 0x0000000817037211 */ /* 0x000fe200078e18ff */
[----:B------:R0:W-:Y:S01]  /*10f0*/  STL [R1+0xe4], R11 ;  /* 0x0000e40b01007387 */ /* 0x0001e20000100800 */
[----:B------:R-:W-:-:S02]  /*1100*/  IADD3.X R21, R5, c[0x0][0x16c], R4, P0, P1 ;  /* 0x00005b0005157a10 */ /* 0x000fc400007e2404 */
[CC--:B------:R-:W-:Y:S02]  /*1110*/  LEA R24, P0, R6.reuse, R19.reuse, 0x1 ;  /* 0x0000001306187211 */ /* 0x0c0fe400078008ff */
[C---:B------:R-:W-:Y:S02]  /*1120*/  LEA R14, P1, R7.reuse, R19, 0x1 ;  /* 0x00000013070e7211 */ /* 0x040fe400078208ff */
[-C--:B------:R-:W-:Y:S02]  /*1130*/  LEA.HI.X.SX32 R25, R6, R21.reuse, 0x1, P0 ;  /* 0x0000001506197211 */ /* 0x080fe400000f0eff */
[----:B------:R-:W-:Y:S01]  /*1140*/  LEA.HI.X.SX32 R15, R7, R21, 0x1, P1 ;  /* 0x00000015070f7211 */ /* 0x000fe200008f0eff */
[----:B0-----:R-:W-:Y:S01]  /*1150*/  IMAD R11, R2, c[0x0][0x1b8], RZ ;  /* 0x00006e00020b7a24 */ /* 0x001fe200078e02ff */
[----:B------:R-:W-:Y:S01]  /*1160*/  LEA R2, R23, R3, 0x3 ;  /* 0x0000000317027211 */ /* 0x000fe200078e18ff */
[----:B------:R0:W-:Y:S01]  /*1170*/  STL.64 [R1+0x1f0], R24 ;  /* 0x0001f01801007387 */ /* 0x0001e20000100a00 */
[----:B------:R-:W-:-:S02]  /*1180*/  IADD3.X R17, R10, c[0x0][0x174], R9, P2, P3 ;  /* 0x00005d000a117a10 */ /* 0x000fc400017e6409 */
[C---:B------:R-:W-:Y:S01]  /*1190*/  LEA R4, R23.reuse, R2, 0x3 ;  /* 0x0000000217047211 */ /* 0x040fe200078e18ff */
[----:B------:R1:W-:Y:S01]  /*11a0*/  STL.64 [R1+0x1e8], R14 ;  /* 0x0001e80e01007387 */ /* 0x0003e20000100a00 */
[----:B------:R-:W-:Y:S02]  /*11b0*/  LEA R9, R18, R11, 0x2 ;  /* 0x0000000b12097211 */ /* 0x000fe400078e10ff */
[----:B------:R-:W-:Y:S01]  /*11c0*/  LOP3.LUT R124, R124, 0x30, R48, 0x78, !PT ;  /* 0x000000307c7c7812 */ /* 0x000fe200078e7830 */
[C---:B------:R-:W-:Y:S01]  /*11d0*/  IMAD R5, R23.reuse, 0x8, R4 ;  /* 0x0000000817057824 */ /* 0x040fe200078e0204 */
[----:B------:R-:W-:Y:S02]  /*11e0*/  LEA R10, R18, R9, 0x2 ;  /* 0x00000009120a7211 */ /* 0x000fe400078e10ff */
[----:B------:R-:W-:Y:S02]  /*11f0*/  MOV R125, RZ ;  /* 0x000000ff007d7202 */ /* 0x000fe40000000f00 */
[----:B0-----:R-:W-:Y:S01]  /*1200*/  LEA R24, P0, R8, R19, 0x1 ;  /* 0x0000001308187211 */ /* 0x001fe200078008ff */
[----:B------:R-:W-:Y:S01]  /*1210*/  IMAD R12, R18, 0x4, R10 ;  /* 0x00000004120c7824 */ /* 0x000fe200078e020a */
[----:B------:R-:W-:-:S02]  /*1220*/  LEA R6, R23, R5, 0x3 ;  /* 0x0000000517067211 */ /* 0x000fc400078e18ff */
[----:B------:R-:W-:Y:S02]  /*1230*/  LEA.HI.X.SX32 R25, R8, R21, 0x1, P0 ;  /* 0x0000001508197211 */ /* 0x000fe400000f0eff */
[----:B-1----:R-:W-:Y:S02]  /*1240*/  LEA R14, P1, R3, R19, 0x1 ;  /* 0x00000013030e7211 */ /* 0x002fe400078208ff */
[----:B------:R-:W-:Y:S01]  /*1250*/  LEA R7, R23, R6, 0x3 ;  /* 0x0000000617077211 */ /* 0x000fe200078e18ff */
[----:B------:R0:W-:Y:S01]  /*1260*/  STL.64 [R1+0x1e0], R24 ;  /* 0x0001e01801007387 */ /* 0x0001e20000100a00 */
[----:B------:R-:W-:Y:S02]  /*1270*/  LEA.HI.X.SX32 R15, R3, R21, 0x1, P1 ;  /* 0x00000015030f7211 */ /* 0x000fe400008f0eff */
[----:B------:R-:W-:Y:S01]  /*1280*/  LEA R26, P0, R2, R19, 0x1 ;  /* 0x00000013021a7211 */ /* 0x000fe200078008ff */
[----:B------:R-:W-:Y:S01]  /*1290*/  IMAD R3, R23, 0x8, R7 ;  /* 0x0000000817037824 */ /* 0x000fe200078e0207 */
[----:B------:R-:W-:Y:S01]  /*12a0*/  LEA R13, R18, R12, 0x2 ;  /* 0x0000000c120d7211 */ /* 0x000fe200078e10ff */
[----:B------:R1:W-:Y:S01]  /*12b0*/  STL.64 [R1+0x1d8], R14 ;  /* 0x0001d80e01007387 */ /* 0x0003e20000100a00 */
[----:B------:R-:W-:-:S02]  /*12c0*/  LEA.HI.X.SX32 R27, R2, R21, 0x1, P0 ;  /* 0x00000015021b7211 */ /* 0x000fc400000f0eff */
[----:B------:R-:W-:Y:S02]  /*12d0*/  LEA R8, R23, R3, 0x3 ;  /* 0x0000000317087211 */ /* 0x000fe400078e18ff */
[-C--:B------:R-:W-:Y:S01]  /*12e0*/  LEA R28, P0, R5, R19.reuse, 0x1 ;  /* 0x00000013051c7211 */ /* 0x080fe200078008ff */
[----:B------:R2:W-:Y:S01]  /*12f0*/  STL.64 [R1+0x1d0], R26 ;  /* 0x0001d01a01007387 */ /* 0x0005e20000100a00 */
[C---:B0-----:R-:W-:Y:S02]  /*1300*/  LEA R24, P1, R4.reuse, R19, 0x1 ;  /* 0x0000001304187211 */ /* 0x041fe400078208ff */
[----:B------:R-:W-:Y:S02]  /*1310*/  LEA R2, R23, R8, 0x3 ;  /* 0x0000000817027211 */ /* 0x000fe400078e18ff */
[-C--:B------:R-:W-:Y:S02]  /*1320*/  LEA.HI.X.SX32 R25, R4, R21.reuse, 0x1, P1 ;  /* 0x0000001504197211 */ /* 0x080fe400008f0eff */
[----:B------:R-:W-:-:S02]  /*1330*/  LEA.HI.X.SX32 R29, R5, R21, 0x1, P0 ;  /* 0x00000015051d7211 */ /* 0x000fc400000f0eff */
[C---:B------:R-:W-:Y:S01]  /*1340*/  LEA R4, R23.reuse, R2, 0x3 ;  /* 0x0000000217047211 */ /* 0x040fe200078e18ff */
[----:B------:R0:W-:Y:S01]  /*1350*/  STL.64 [R1+0x1c8], R24 ;  /* 0x0001c81801007387 */ /* 0x0001e20000100a00 */
[----:B-1----:R-:W-:Y:S02]  /*1360*/  LEA R14, R18, R13, 0x2 ;  /* 0x0000000d120e7211 */ /* 0x002fe400078e10ff */
[----:B--2---:R-:W-:Y:S01]  /*1370*/  LEA R26, P1, R6, R19, 0x1 ;  /* 0x00000013061a7211 */ /* 0x004fe200078208ff */
[C---:B------:R-:W-:Y:S02]  /*1380*/  IMAD R5, R23.reuse, 0x8, R4 ;  /* 0x0000000817057824 */ /* 0x040fe400078e0204 */
[----:B------:R-:W-:Y:S01]  /*1390*/  IMAD R15, R18, 0x4, R14 ;  /* 0x00000004120f7824 */ /* 0x000fe200078e020e */
[----:B------:R-:W-:Y:S02]  /*13a0*/  LEA.HI.X.SX32 R27, R6, R21, 0x1, P1 ;  /* 0x00000015061b7211 */ /* 0x000fe400008f0eff */
[----:B------:R-:W-:-:S02]  /*13b0*/  LEA R6, R23, R5, 0x3 ;  /* 0x0000000517067211 */ /* 0x000fc400078e18ff */
[----:B0-----:R-:W-:-:S04]  /*13c0*/  LEA R24, P2, R7, R19, 0x1 ;  /* 0x0000001307187211 */ /* 0x001fc800078408ff */
[----:B------:R-:W-:-:S05]  /*13d0*/  LEA.HI.X.SX32 R25, R7, R21, 0x1, P2 ;  /* 0x0000001507197211 */ /* 0x000fca00010f0eff */
[----:B------:R0:W-:Y:S04]  /*13e0*/  STL.64 [R1+0x1b0], R24 ;  /* 0x0001b01801007387 */ /* 0x0001e80000100a00 */
[----:B------:R1:W-:Y:S04]  /*13f0*/  STL.64 [R1+0x1c0], R28 ;  /* 0x0001c01c01007387 */ /* 0x0003e80000100a00 */
[----:B------:R2:W-:Y:S01]  /*1400*/  STL.64 [R1+0x1b8], R26 ;  /* 0x0001b81a01007387 */ /* 0x0005e20000100a00 */
[-C--:B0-----:R-:W-:Y:S02]  /*1410*/  LEA R24, P2, R2, R19.reuse, 0x1 ;  /* 0x0000001302187211 */ /* 0x081fe400078408ff */
[----:B-1----:R-:W-:-:S02]  /*1420*/  LEA R28, P0, R3, R19, 0x1 ;  /* 0x00000013031c7211 */ /* 0x002fc400078008ff */
[----:B------:R-:W-:Y:S02]  /*1430*/  LEA.HI.X.SX32 R25, R2, R21, 0x1, P2 ;  /* 0x0000001502197211 */ /* 0x000fe400010f0eff */
[C---:B--2---:R-:W-:Y:S02]  /*1440*/  LEA R26, P1, R8.reuse, R19, 0x1 ;  /* 0x00000013081a7211 */ /* 0x044fe400078208ff */
[-C--:B------:R-:W-:Y:S02]  /*1450*/  LEA.HI.X.SX32 R29, R3, R21.reuse, 0x1, P0 ;  /* 0x00000015031d7211 */ /* 0x080fe400000f0eff */
[----:B------:R-:W-:Y:S02]  /*1460*/  LEA.HI.X.SX32 R27, R8, R21, 0x1, P1 ;  /* 0x00000015081b7211 */ /* 0x000fe400008f0eff */
[----:B------:R-:W-:Y:S01]  /*1470*/  LEA R2, R23, R6, 0x3 ;  /* 0x0000000617027211 */ /* 0x000fe200078e18ff */
[----:B------:R0:W-:Y:S01]  /*1480*/  STL.64 [R1+0x1a8], R28 ;  /* 0x0001a81c01007387 */ /* 0x0001e20000100a00 */
[----:B------:R-:W-:-:S03]  /*1490*/  LEA R30, P0, R4, R19, 0x1 ;  /* 0x00000013041e7211 */ /* 0x000fc600078008ff */
[----:B------:R1:W-:Y:S01]  /*14a0*/  STL.64 [R1+0x1a0], R26 ;  /* 0x0001a01a01007387 */ /* 0x0003e20000100a00 */
[----:B------:R-:W-:Y:S02]  /*14b0*/  LEA.HI.X.SX32 R31, R4, R21, 0x1, P0 ;  /* 0x00000015041f7211 */ /* 0x000fe400000f0eff */
[C---:B------:R-:W-:Y:S01]  /*14c0*/  LEA R22, P0, R11.reuse, R16, 0x1 ;  /* 0x000000100b167211 */ /* 0x040fe200078008ff */
[----:B------:R2:W-:Y:S03]  /*14d0*/  STL.64 [R1+0x198], R24 ;  /* 0x0001981801007387 */ /* 0x0005e60000100a00 */
[----:B------:R-:W-:Y:S01]  /*14e0*/  LEA.HI.X.SX32 R23, R11, R17, 0x1, P0 ;  /* 0x000000110b177211 */ /* 0x000fe200000f0eff */
[----:B------:R-:W-:Y:S01]  /*14f0*/  STL.64 [R1+0x190], R30 ;  /* 0x0001901e01007387 */ /* 0x000fe20000100a00 */
[-C--:B0-----:R-:W-:Y:S02]  /*1500*/  LEA R28, P1, R5, R19.reuse, 0x1 ;  /* 0x00000013051c7211 */ /* 0x081fe400078208ff */
[----:B-1----:R-:W-:-:S02]  /*1510*/  LEA R26, P2, R6, R19, 0x1 ;  /* 0x00000013061a7211 */ /* 0x002fc400078408ff */
[----:B------:R-:W-:Y:S02]  /*1520*/  LEA.HI.X.SX32 R29, R5, R21, 0x1, P1 ;  /* 0x00000015051d7211 */ /* 0x000fe400008f0eff */
[----:B--2---:R-:W-:Y:S02]  /*1530*/  LEA R24, P3, R2, R19, 0x1 ;  /* 0x0000001302187211 */ /* 0x004fe400078608ff */
[-C--:B------:R-:W-:Y:S01]  /*1540*/  LEA.HI.X.SX32 R27, R6, R21.reuse, 0x1, P2 ;  /* 0x00000015061b7211 */ /* 0x080fe200010f0eff */
[----:B------:R-:W-:Y:S01]  /*1550*/  STL.64 [R1+0x188], R28 ;  /* 0x0001881c01007387 */ /* 0x000fe20000100a00 */
[-C--:B------:R-:W-:Y:S02]  /*1560*/  LEA R4, P2, R10, R16.reuse, 0x1 ;  /* 0x000000100a047211 */ /* 0x080fe400078408ff */
[----:B------:R-:W-:Y:S01]  /*1570*/  LEA.HI.X.SX32 R25, R2, R21, 0x1, P3 ;  /* 0x0000001502197211 */ /* 0x000fe200018f0eff */
[----:B------:R-:W-:Y:S01]  /*1580*/  IMAD R2, R18, 0x4, R15 ;  /* 0x0000000412027824 */ /* 0x000fe200078e020f */
[----:B------:R-:W-:Y:S01]  /*1590*/  LEA R6, P1, R9, R16, 0x1 ;  /* 0x0000001009067211 */ /* 0x000fe200078208ff */
[----:B------:R-:W-:Y:S01]  /*15a0*/  STL.64 [R1+0x180], R26 ;  /* 0x0001801a01007387 */ /* 0x000fe20000100a00 */
[----:B------:R-:W-:-:S02]  /*15b0*/  LEA.HI.X.SX32 R5, R10, R17, 0x1, P2 ;  /* 0x000000110a057211 */ /* 0x000fc400010f0eff */
[-C--:B------:R-:W-:Y:S01]  /*15c0*/  LEA.HI.X.SX32 R7, R9, R17.reuse, 0x1, P1 ;  /* 0x0000001109077211 */ /* 0x080fe200008f0eff */
[----:B------:R-:W-:Y:S01]  /*15d0*/  STL.64 [R1+0x178], R24 ;  /* 0x0001781801007387 */ /* 0x000fe20000100a00 */
[----:B------:R-:W-:Y:S02]  /*15e0*/  LEA R3, R18, R2, 0x2 ;  /* 0x0000000212037211 */ /* 0x000fe400078e10ff */
[CC--:B------:R-:W-:Y:S01]  /*15f0*/  LEA R8, P1, R13.reuse, R16.reuse, 0x1 ;  /* 0x000000100d087211 */ /* 0x0c0fe200078208ff */
[----:B------:R0:W-:Y:S03]  /*1600*/  STL.64 [R1+0x160], R4 ;  /* 0x0001600401007387 */ /* 0x0001e60000100a00 */
[----:B------:R-:W-:Y:S01]  /*1610*/  LEA.HI.X.SX32 R9, R13, R17, 0x1, P1 ;  /* 0x000000110d097211 */ /* 0x000fe200008f0eff */
[----:B------:R1:W-:Y:S01]  /*1620*/  STL.64 [R1+0x170], R22 ;  /* 0x0001701601007387 */ /* 0x0003e20000100a00 */
[----:B------:R-:W-:-:S03]  /*1630*/  LEA R10, P1, R2, R16, 0x1 ;  /* 0x00000010020a7211 */ /* 0x000fc600078208ff */
[----:B------:R2:W-:Y:S01]  /*1640*/  STL.64 [R1+0x168], R6 ;  /* 0x0001680601007387 */ /* 0x0005e20000100a00 */
[----:B------:R-:W-:Y:S02]  /*1650*/  LEA.HI.X.SX32 R11, R2, R17, 0x1, P1 ;  /* 0x00000011020b7211 */ /* 0x000fe400008f0eff */
[----:B0-----:R-:W-:Y:S02]  /*1660*/  LEA R4, R18, R3, 0x2 ;  /* 0x0000000312047211 */ /* 0x001fe400078e10ff */
[----:B-1----:R-:W-:-:S03]  /*1670*/  LEA R22, P0, R12, R16, 0x1 ;  /* 0x000000100c167211 */ /* 0x002fc600078008ff */
[----:B------:R-:W-:Y:S01]  /*1680*/  IMAD R5, R18, 0x4, R4 ;  /* 0x0000000412057824 */ /* 0x000fe200078e0204 */
[-C--:B--2---:R-:W-:Y:S02]  /*1690*/  LEA R6, P2, R14, R16.reuse, 0x1 ;  /* 0x000000100e067211 */ /* 0x084fe400078408ff */
[-C--:B------:R-:W-:Y:S02]  /*16a0*/  LEA.HI.X.SX32 R23, R12, R17.reuse, 0x1, P0 ;  /* 0x000000110c177211 */ /* 0x080fe400000f0eff */
[----:B------:R-:W-:Y:S02]  /*16b0*/  LEA.HI.X.SX32 R7, R14, R17, 0x1, P2 ;  /* 0x000000110e077211 */ /* 0x000fe400010f0eff */
[----:B------:R-:W-:-:S03]  /*16c0*/  LEA R12, P0, R15, R16, 0x1 ;  /* 0x000000100f0c7211 */ /* 0x000fc600078008ff */
[----:B------:R0:W-:Y:S01]  /*16d0*/  STL.64 [R1+0x148], R6 ;  /* 0x0001480601007387 */ /* 0x0001e20000100a00 */
[----:B------:R-:W-:-:S03]  /*16e0*/  LEA.HI.X.SX32 R13, R15, R17, 0x1, P0 ;  /* 0x000000110f0d7211 */ /* 0x000fc600000f0eff */
[----:B------:R-:W-:Y:S04]  /*16f0*/  STL.64 [R1+0x158], R22 ;  /* 0x0001581601007387 */ /* 0x000fe80000100a00 */
[----:B------:R1:W-:Y:S01]  /*1700*/  STL.64 [R1+0x150], R8 ;  /* 0x0001500801007387 */ /* 0x0003e20000100a00 */
[----:B0-----:R-:W-:-:S03]  /*1710*/  LEA R6, R18, R5, 0x2 ;  /* 0x0000000512067211 */ /* 0x001fc600078e10ff */
[----:B------:R0:W-:Y:S01]  /*1720*/  STL.64 [R1+0x140], R12 ;  /* 0x0001400c01007387 */ /* 0x0001e20000100a00 */
[----:B------:R-:W-:-:S03]  /*1730*/  LEA R7, R18, R6, 0x2 ;  /* 0x0000000612077211 */ /* 0x000fc600078e10ff */
[----:B------:R2:W-:Y:S01]  /*1740*/  STL.64 [R1+0x138], R10 ;  /* 0x0001380a01007387 */ /* 0x0005e20000100a00 */
[----:B-1----:R-:W-:Y:S01]  /*1750*/  LEA R8, P2, R3, R16, 0x1 ;  /* 0x0000001003087211 */ /* 0x002fe200078408ff */
[----:B------:R-:W-:-:S03]  /*1760*/  IMAD R2, R18, 0x4, R7 ;  /* 0x0000000412027824 */ /* 0x000fc600078e0207 */
[-C--:B------:R-:W-:Y:S02]  /*1770*/  LEA.HI.X.SX32 R9, R3, R17.reuse, 0x1, P2 ;  /* 0x0000001103097211 */ /* 0x080fe400010f0eff */
[----:B0-----:R-:W-:Y:S02]  /*1780*/  LEA R12, P0, R4, R16, 0x1 ;  /* 0x00000010040c7211 */ /* 0x001fe400078008ff */
[----:B------:R-:W-:Y:S01]  /*1790*/  LEA R3, R18, R2, 0x2 ;  /* 0x0000000212037211 */ /* 0x000fe200078e10ff */
[----:B------:R0:W-:Y:S01]  /*17a0*/  STL.64 [R1+0x130], R8 ;  /* 0x0001300801007387 */ /* 0x0001e20000100a00 */
[C---:B--2---:R-:W-:Y:S02]  /*17b0*/  LEA R10, P1, R5.reuse, R16, 0x1 ;  /* 0x00000010050a7211 */ /* 0x044fe400078208ff */
[-C--:B------:R-:W-:Y:S02]  /*17c0*/  LEA.HI.X.SX32 R13, R4, R17.reuse, 0x1, P0 ;  /* 0x00000011040d7211 */ /* 0x080fe400000f0eff */
[----:B------:R-:W-:-:S02]  /*17d0*/  LEA.HI.X.SX32 R11, R5, R17, 0x1, P1 ;  /* 0x00000011050b7211 */ /* 0x000fc400008f0eff */
[----:B------:R-:W-:Y:S01]  /*17e0*/  LEA R4, R18, R3, 0x2 ;  /* 0x0000000312047211 */ /* 0x000fe200078e10ff */
[----:B------:R1:W-:Y:S01]  /*17f0*/  STL.64 [R1+0x128], R12 ;  /* 0x0001280c01007387 */ /* 0x0003e20000100a00 */
[CC--:B------:R-:W-:Y:S02]  /*1800*/  LEA R14, P0, R7.reuse, R16.reuse, 0x1 ;  /* 0x00000010070e7211 */ /* 0x0c0fe400078008ff */
[CC--:B0-----:R-:W-:Y:S01]  /*1810*/  LEA R8, P2, R6.reuse, R16.reuse, 0x1 ;  /* 0x0000001006087211 */ /* 0x0c1fe200078408ff */
[----:B------:R0:W-:Y:S01]  /*1820*/  STL.64 [R1+0x120], R10 ;  /* 0x0001200a01007387 */ /* 0x0001e20000100a00 */
[-C--:B------:R-:W-:Y:S02]  /*1830*/  LEA.HI.X.SX32 R15, R7, R17.reuse, 0x1, P0 ;  /* 0x00000011070f7211 */ /* 0x080fe400000f0eff */
[----:B------:R-:W-:Y:S02]  /*1840*/  LEA.HI.X.SX32 R9, R6, R17, 0x1, P2 ;  /* 0x0000001106097211 */ /* 0x000fe400010f0eff */
[----:B-1----:R-:W-:-:S03]  /*1850*/  LEA R12, P1, R2, R16, 0x1 ;  /* 0x00000010020c7211 */ /* 0x002fc600078208ff */
[----:B------:R1:W-:Y:S01]  /*1860*/  STL.64 [R1+0x118], R8 ;  /* 0x0001180801007387 */ /* 0x0003e20000100a00 */
[----:B------:R-:W-:-:S03]  /*1870*/  LEA.HI.X.SX32 R13, R2, R17, 0x1, P1 ;  /* 0x00000011020d7211 */ /* 0x000fc600008f0eff */
[----:B------:R-:W-:Y:S01]  /*1880*/  STL.64 [R1+0x110], R14 ;  /* 0x0001100e01007387 */ /* 0x000fe20000100a00 */
[CC--:B0-----:R-:W-:Y:S02]  /*1890*/  LEA R10, P2, R3.reuse, R16.reuse, 0x1 ;  /* 0x00000010030a7211 */ /* 0x0c1fe400078408ff */
[----:B------:R-:W-:Y:S01]  /*18a0*/  MOV R2, 0xff800000 ;  /* 0xff80000000027802 */ /* 0x000fe20000000f00 */
[----:B------:R-:W-:Y:S01]  /*18b0*/  STL.64 [R1+0x108], R12 ;  /* 0x0001080c01007387 */ /* 0x000fe20000100a00 */
[----:B------:R-:W-:Y:S01]  /*18c0*/  LEA.HI.X.SX32 R11, R3, R17, 0x1, P2 ;  /* 0x00000011030b7211 */ /* 0x000fe200010f0eff */
[----:B------:R-:W-:Y:S01]  /*18d0*/  IMAD.MOV.U32 R3, RZ, RZ, 0x3f800000 ;  /* 0x3f800000ff037424 */ /* 0x000fe200078e00ff */
[----:B-1----:R-:W-:-:S03]  /*18e0*/  LEA R8, P3, R4, R16, 0x1 ;  /* 0x0000001004087211 */ /* 0x002fc600078608ff */
[----:B------:R-:W-:Y:S01]  /*18f0*/  STL.64 [R1+0x100], R10 ;  /* 0x0001000a01007387 */ /* 0x000fe20000100a00 */
[----:B------:R-:W-:Y:S02]  /*1900*/  LEA.HI.X.SX32 R9, R4, R17, 0x1, P3 ;  /* 0x0000001104097211 */ /* 0x000fe400018f0eff */
[----:B------:R-:W-:-:S03]  /*1910*/  LOP3.LUT R4, R124, 0x40, RZ, 0x3c, !PT ;  /* 0x000000407c047812 */ /* 0x000fc600078e3cff */
[----:B------:R-:W-:Y:S04]  /*1920*/  STL.64 [R1+0xf8], R8 ;  /* 0x0000f80801007387 */ /* 0x000fe80000100a00 */
[----:B------:R0:W-:Y:S04]  /*1930*/  STL [R1+0xf0], R3 ;  /* 0x0000f00301007387 */ /* 0x0001e80000100800 */
[----:B------:R-:W-:Y:S04]  /*1940*/  STL [R1+0xc0], RZ ;  /* 0x0000c0ff01007387 */ /* 0x000fe80000100800 */
[----:B------:R1:W-:Y:S01]  /*1950*/  STL [R1+0xc4], R2 ;  /* 0x0000c40201007387 */ /* 0x0003e20000100800 */
[----:B0-----:R-:W-:-:S05]  /*1960*/  IMAD.MOV.U32 R3, RZ, RZ, -0x800000 ;  /* 0xff800000ff037424 */ /* 0x001fca00078e00ff */
[----:B------:R0:W-:Y:S01]  /*1970*/  STL [R1+0xc8], R3 ;  /* 0x0000c80301007387 */ /* 0x0001e20000100800 */
[----:B-1----:R-:W-:-:S03]  /*1980*/  MOV R2, 0x3f800000 ;  /* 0x3f80000000027802 */ /* 0x002fc60000000f00 */
[----:B------:R-:W-:Y:S04]  /*1990*/  STL [R1+0xe8], RZ ;  /* 0x0000e8ff01007387 */ /* 0x000fe80000100800 */
[----:B------:R1:W-:Y:S01]  /*19a0*/  STL [R1+0xec], R2 ;  /* 0x0000ec0201007387 */ /* 0x0003e20000100800 */
[----:B0-----:R-:W-:-:S03]  /*19b0*/  IMAD R3, R0, 0x110, RZ ;  /* 0x0000011000037824 */ /* 0x001fc600078e02ff */
[----:B------:R0:W-:Y:S02]  /*19c0*/  STL [R1+0x40], RZ ;  /* 0x000040ff01007387 */ /* 0x0001e40000100800 */
[----:B------:R-:W-:Y:S02]  /*19d0*/  LOP3.LUT R3, R3, 0x30, R48, 0x78, !PT ;  /* 0x0000003003037812 */ /* 0x000fe400078e7830 */
[----:B------:R0:W-:Y:S01]  /*19e0*/  STL [R1+0x44], RZ ;  /* 0x000044ff01007387 */ /* 0x0001e20000100800 */
[----:B-1----:R-:W-:-:S03]  /*19f0*/  LOP3.LUT R2, R20, 0x40, RZ, 0x3c, !PT ;  /* 0x0000004014027812 */ /* 0x002fc600078e3cff */
[----:B------:R0:W-:Y:S01]  /*1a00*/  STL [R1+0x48], RZ ;  /* 0x000048ff01007387 */ /* 0x0001e20000100800 */
[----:B------:R-:W-:-:S03]  /*1a10*/  LOP3.LUT R0, R3, 0x40, RZ, 0x3c, !PT ;  /* 0x0000004003007812 */ /* 0x000fc600078e3cff */
[----:B------:R0:W-:Y:S04]  /*1a20*/  STL [R1+0x4c], RZ ;  /* 0x00004cff01007387 */ /* 0x0001e80000100800 */
        /* <DEDUP_REMOVED lines=27> */
[----:B------:R0:W-:Y:S02]  /*1be0*/  STL [R1+0xbc], RZ ;  /* 0x0000bcff01007387 */ /* 0x0001e40000100800 */
.L_x_1:
[----:B------:R-:W2:Y:S04]  /*1bf0*/  LDL.64 R4, [R1+0x1f0] ;  /* 0x0001f00001047983 */ /* 0x000ea80000100a00 */
[----:B------:R-:W2:Y:S04]  /*1c00*/  LDL R25, [R1+0xc0] ;  /* 0x0000c00001197983 */ /* 0x000ea80000100800 */
[----:B------:R-:W3:Y:S04]  /*1c10*/  LDL.64 R16, [R1+0x1d0] ;  /* 0x0001d00001107983 */ /* 0x000ee80000100a00 */
[----:B------:R-:W4:Y:S04]  /*1c20*/  LDL.64 R14, [R1+0x1e0] ;  /* 0x0001e000010e7983 */ /* 0x000f280000100a00 */
        /* <DEDUP_REMOVED lines=13> */
[----:B------:R1:W-:Y:S01]  /*1d00*/  STL [R1+0x23c], R3 ;  /* 0x00023c0301007387 */ /* 0x0003e20000100800 */
[----:B--2---:R-:W-:-:S04]  /*1d10*/  IMAD.WIDE R4, R25, 0x2, R4 ;  /* 0x0000000219047825 */ /* 0x004fc800078e0204 */
[C---:B---3--:R-:W-:Y:S01]  /*1d20*/  IMAD.WIDE R16, R25.reuse, 0x2, R16 ;  /* 0x0000000219107825 */ /* 0x048fe200078e0210 */
[----:B------:R2:W3:Y:S03]  /*1d30*/  LDG.E.U16 R0, [R4.64] ;  /* 0x0000000404007981 */ /* 0x0004e6000c1e1500 */
[C---:B----4-:R-:W-:Y:S02]  /*1d40*/  IMAD.WIDE R14, R25.reuse, 0x2, R14 ;  /* 0x00000002190e7825 */ /* 0x050fe400078e020e */
[----:B------:R4:W3:Y:S04]  /*1d50*/  LDG.E.U16 R16, [R16.64] ;  /* 0x0000000410107981 */ /* 0x0008e8000c1e1500 */
[----:B------:R0:W3:Y:S01]  /*1d60*/  LDG.E.U16 R14, [R14.64] ;  /* 0x000000040e0e7981 */ /* 0x0000e2000c1e1500 */
[----:B--2---:R-:W-:-:S04]  /*1d70*/  IMAD.WIDE R4, R25, 0x2, R36 ;  /* 0x0000000219047825 */ /* 0x004fc800078e0224 */
[C---:B------:R-:W-:Y:S01]  /*1d80*/  IMAD.WIDE R6, R25.reuse, 0x2, R6 ;  /* 0x0000000219067825 */ /* 0x040fe200078e0206 */
[----:B----4-:R2:W4:Y:S03]  /*1d90*/  LDG.E.U16 R17, [R4.64] ;  /* 0x0000000404117981 */ /* 0x010526000c1e1500 */
[C---:B------:R-:W-:Y:S01]  /*1da0*/  IMAD.WIDE R8, R25.reuse, 0x2, R8 ;  /* 0x0000000219087825 */ /* 0x040fe200078e0208 */
[----:B0-----:R0:W4:Y:S04]  /*1db0*/  LDG.E.U16 R15, [R6.64] ;  /* 0x00000004060f7981 */ /* 0x001128000c1e1500 */
[----:B------:R1:W4:Y:S01]  /*1dc0*/  LDG.E.U16 R2, [R8.64] ;  /* 0x0000000408027981 */ /* 0x000322000c1e1500 */
[----:B--2---:R-:W-:-:S03]  /*1dd0*/  IMAD.WIDE R4, R25, 0x2, R22 ;  /* 0x0000000219047825 */ /* 0x004fc600078e0216 */
[----:B------:R-:W2:Y:S01]  /*1de0*/  LDL R23, [R1+0xe4] ;  /* 0x0000e40001177983 */ /* 0x000ea20000100800 */
[----:B0-----:R-:W-:-:S04]  /*1df0*/  IMAD.WIDE R6, R25, 0x2, R20 ;  /* 0x0000000219067825 */ /* 0x001fc800078e0214 */
[C---:B-1----:R-:W-:Y:S02]  /*1e00*/  IMAD.WIDE R8, R25.reuse, 0x2, R18 ;  /* 0x0000000219087825 */ /* 0x042fe400078e0212 */
[----:B------:R0:W2:Y:S02]  /*1e10*/  LDG.E.U16 R18, [R4.64] ;  /* 0x0000000404127981 */ /* 0x0000a4000c1e1500 */
[C---:B------:R-:W-:Y:S02]  /*1e20*/  IMAD.WIDE R10, R25.reuse, 0x2, R10 ;  /* 0x00000002190a7825 */ /* 0x040fe400078e020a */
[----:B------:R1:W2:Y:S02]  /*1e30*/  LDG.E.U16 R19, [R6.64] ;  /* 0x0000000406137981 */ /* 0x0002a4000c1e1500 */
[C---:B------:R-:W-:Y:S02]  /*1e40*/  IMAD.WIDE R12, R25.reuse, 0x2, R12 ;  /* 0x00000002190c7825 */ /* 0x040fe400078e020c */
[----:B------:R1:W2:Y:S02]  /*1e50*/  LDG.E.U16 R20, [R8.64] ;  /* 0x0000000408147981 */ /* 0x0002a4000c1e1500 */
[----:B0-----:R-:W-:-:S02]  /*1e60*/  IMAD.WIDE R4, R25, 0x2, R34 ;  /* 0x0000000219047825 */ /* 0x001fc400078e0222 */
[----:B------:R0:W2:Y:S02]  /*1e70*/  LDG.E.U16 R21, [R10.64] ;  /* 0x000000040a157981 */ /* 0x0000a4000c1e1500 */
[C---:B-1----:R-:W-:Y:S02]  /*1e80*/  IMAD.WIDE R6, R25.reuse, 0x2, R32 ;  /* 0x0000000219067825 */ /* 0x042fe400078e0220 */
[----:B------:R1:W2:Y:S02]  /*1e90*/  LDG.E.U16 R22, [R12.64] ;  /* 0x000000040c167981 */ /* 0x0002a4000c1e1500 */
[C---:B------:R-:W-:Y:S02]  /*1ea0*/  IMAD.WIDE R8, R25.reuse, 0x2, R30 ;  /* 0x0000000219087825 */ /* 0x040fe400078e021e */
[----:B------:R-:W2:Y:S02]  /*1eb0*/  LDG.E.U16 R4, [R4.64] ;  /* 0x0000000404047981 */ /* 0x000ea4000c1e1500 */
[----:B0-----:R-:W-:-:S02]  /*1ec0*/  IMAD.WIDE R10, R25, 0x2, R28 ;  /* 0x00000002190a7825 */ /* 0x001fc400078e021c */
[----:B------:R-:W2:Y:S02]  /*1ed0*/  LDG.E.U16 R6, [R6.64] ;  /* 0x0000000406067981 */ /* 0x000ea4000c1e1500 */
[----:B-1----:R-:W-:Y:S02]  /*1ee0*/  IMAD.WIDE R12, R25, 0x2, R26 ;  /* 0x00000002190c7825 */ /* 0x002fe400078e021a */
[----:B------:R-:W2:Y:S04]  /*1ef0*/  LDG.E.U16 R8, [R8.64] ;  /* 0x0000000408087981 */ /* 0x000ea8000c1e1500 */
[----:B------:R-:W2:Y:S04]  /*1f00*/  LDG.E.U16 R10, [R10.64] ;  /* 0x000000040a0a7981 */ /* 0x000ea8000c1e1500 */
[----:B------:R-:W2:Y:S04]  /*1f10*/  LDG.E.U16 R12, [R12.64] ;  /* 0x000000040c0c7981 */ /* 0x000ea8000c1e1500 */
[----:B------:R-:W0:Y:S02]  /*1f20*/  S2R R24, SR_TID.X ;  /* 0x0000000000187919 */ /* 0x000e240000002100 */
[----:B0-----:R-:W-:-:S02]  /*1f30*/  LOP3.LUT R25, R24, 0x1ff, RZ, 0xc0, !PT ;  /* 0x000001ff18197812 */ /* 0x001fc400078ec0ff */
[----:B------:R-:W-:Y:S02]  /*1f40*/  LOP3.LUT R24, R24, 0x1c0, RZ, 0xc0, !PT ;  /* 0x000001c018187812 */ /* 0x000fe400078ec0ff */
[----:B------:R-:W-:Y:S02]  /*1f50*/  SHF.L.U32 R3, R25, 0x1, RZ ;  /* 0x0000000119037819 */ /* 0x000fe400000006ff */
[----:B------:R-:W-:-:S04]  /*1f60*/  SHF.R.U32.HI R24, RZ, 0x2, R24 ;  /* 0x00000002ff187819 */ /* 0x000fc80000011618 */
[----:B------:R-:W-:Y:S01]  /*1f70*/  LOP3.LUT R3, R3, R24, RZ, 0x3c, !PT ;  /* 0x0000001803037212 */ /* 0x000fe200078e3cff */
[----:B------:R-:W-:Y:S06]  /*1f80*/  BAR.SYNC.DEFER_BLOCKING 0x0 ;  /* 0x0000000000007b1d */ /* 0x000fec0000010000 */
[----:B-----5:R-:W-:Y:S04]  /*1f90*/  STL [R1+0x1f8], R124 ;  /* 0x0001f87c01007387 */ /* 0x020fe80000100800 */
[----:B---3--:R-:W-:Y:S04]  /*1fa0*/  STS.U16 [R3+0x8000], R0 ;  /* 0x0080000003007388 */ /* 0x008fe80000000400 */
[----:B----4-:R-:W-:Y:S04]  /*1fb0*/  STS.U16 [R3+0x8400], R2 ;  /* 0x0084000203007388 */ /* 0x010fe80000000400 */
[----:B------:R-:W-:Y:S04]  /*1fc0*/  STS.U16 [R3+0x8800], R14 ;  /* 0x0088000e03007388 */ /* 0x000fe80000000400 */
[----:B------:R-:W-:Y:S04]  /*1fd0*/  STS.U16 [R3+0x8c00], R15 ;  /* 0x008c000f03007388 */ /* 0x000fe80000000400 */
[----:B------:R-:W-:Y:S04]  /*1fe0*/  STS.U16 [R3+0x9000], R16 ;  /* 0x0090001003007388 */ /* 0x000fe80000000400 */
[----:B------:R-:W-:Y:S04]  /*1ff0*/  STS.U16 [R3+0x9400], R17 ;  /* 0x0094001103007388 */ /* 0x000fe80000000400 */
[----:B--2---:R-:W-:Y:S04]  /*2000*/  STS.U16 [R3+0x9800], R18 ;  /* 0x0098001203007388 */ /* 0x004fe80000000400 */
        /* <DEDUP_REMOVED lines=9> */
[----:B------:R-:W-:Y:S06]  /*20a0*/  BAR.SYNC.DEFER_BLOCKING 0x0 ;  /* 0x0000000000007b1d */ /* 0x000fec0000010000 */
[----:B------:R-:W0:Y:S04]  /*20b0*/  LDSM.16.M88.4 R28, [R124+0xb800] ;  /* 0x00b800007c1c783b */ /* 0x000e280000000200 */
[----:B------:R-:W1:Y:S04]  /*20c0*/  LDSM.16.MT88.4 R72, [R23+0x2000] ;  /* 0x002000001748783b */ /* 0x000e680000004200 */
[----:B------:R-:W2:Y:S04]  /*20d0*/  LDSM.16.M88.4 R12, [R124+0x8000] ;  /* 0x008000007c0c783b */ /* 0x000ea80000000200 */
[----:B------:R-:W-:Y:S04]  /*20e0*/  LDSM.16.MT88.4 R16, [R23] ;  /* 0x000000001710783b */ /* 0x000fe80000004200 */
[----:B------:R-:W3:Y:S04]  /*20f0*/  LDSM.16.M88.4 R76, [R124+0x9c00] ;  /* 0x009c00007c4c783b */ /* 0x000ee80000000200 */
[----:B------:R-:W-:Y:S04]  /*2100*/  LDSM.16.M88.4 R24, [R124+0x9400] ;  /* 0x009400007c18783b */ /* 0x000fe80000000200 */
[----:B------:R-:W-:Y:S04]  /*2110*/  LDSM.16.M88.4 R8, [R124+0x8400] ;  /* 0x008400007c08783b */ /* 0x000fe80000000200 */
[----:B------:R-:W-:Y:S04]  /*2120*/  LDSM.16.M88.4 R112, [R124+0x8800] ;  /* 0x008800007c70783b */ /* 0x000fe80000000200 */
[----:B------:R-:W-:Y:S04]  /*2130*/  LDSM.16.M88.4 R56, [R124+0x8c00] ;  /* 0x008c00007c38783b */ /* 0x000fe80000000200 */
[----:B------:R-:W-:Y:S01]  /*2140*/  LDSM.16.M88.4 R64, [R124+0x9000] ;  /* 0x009000007c40783b */ /* 0x000fe20000000200 */
[----:B0-----:R-:W-:Y:S01]  /*2150*/  IMAD.MOV.U32 R4, RZ, RZ, R28 ;  /* 0x000000ffff047224 */ /* 0x001fe200078e001c */
[----:B------:R-:W-:Y:S01]  /*2160*/  MOV R3, R29 ;  /* 0x0000001d00037202 */ /* 0x000fe20000000f00 */
[----:B------:R-:W-:Y:S01]  /*2170*/  IMAD.MOV.U32 R0, RZ, RZ, R31 ;  /* 0x000000ffff007224 */ /* 0x000fe200078e001f */
[----:B------:R-:W-:Y:S01]  /*2180*/  MOV R2, R30 ;  /* 0x0000001e00027202 */ /* 0x000fe20000000f00 */
[----:B------:R-:W-:Y:S04]  /*2190*/  LDSM.16.M88.4 R80, [R124+0x9800] ;  /* 0x009800007c50783b */ /* 0x000fe80000000200 */
[----:B------:R-:W0:Y:S04]  /*21a0*/  LDSM.16.M88.4 R28, [R124+0xbc00] ;  /* 0x00bc00007c1c783b */ /* 0x000e280000000200 */
[----:B-1----:R-:W-:Y:S04]  /*21b0*/  STL.64 [R1+0x290], R74 ;  /* 0x0002904a01007387 */ /* 0x002fe80000100a00 */
[----:B------:R-:W-:Y:S04]  /*21c0*/  STL.64 [R1+0x288], R72 ;  /* 0x0002884801007387 */ /* 0x000fe80000100a00 */
[----:B--2---:R1:W-:Y:S04]  /*21d0*/  STL.64 [R1+0x298], R14 ;  /* 0x0002980e01007387 */ /* 0x0043e80000100a00 */
[----:B------:R-:W2:Y:S04]  /*21e0*/  LDSM.16.M88.4 R48, [R124+0xa000] ;  /* 0x00a000007c30783b */ /* 0x000ea80000000200 */
[----:B------:R-:W4:Y:S01]  /*21f0*/  LDSM.16.M88.4 R44, [R124+0xa400] ;  /* 0x00a400007c2c783b */ /* 0x000f220000000200 */
[----:B-1----:R-:W-:-:S03]  /*2200*/  IMAD.MOV.U32 R15, RZ, RZ, R0 ;  /* 0x000000ffff0f7224 */ /* 0x002fc600078e0000 */
[----:B------:R-:W1:Y:S04]  /*2210*/  LDSM.16.M88.4 R68, [R124+0xa800] ;  /* 0x00a800007c44783b */ /* 0x000e680000000200 */
[----:B------:R-:W2:Y:S04]  /*2220*/  S2R R0, SR_TID.X ;  /* 0x0000000000007919 */ /* 0x000ea80000002100 */
[----:B------:R-:W1:Y:S04]  /*2230*/  LDSM.16.M88.4 R96, [R124+0xac00] ;  /* 0x00ac00007c60783b */ /* 0x000e680000000200 */
[----:B------:R-:W1:Y:S04]  /*2240*/  LDSM.16.M88.4 R104, [R124+0xb000] ;  /* 0x00b000007c68783b */ /* 0x000e680000000200 */
[----:B------:R-:W1:Y:S01]  /*2250*/  LDSM.16.M88.4 R60, [R124+0xb400] ;  /* 0x00b400007c3c783b */ /* 0x000e620000000200 */
[C---:B---3--:R-:W-:Y:S01]  /*2260*/  HMMA.16816.F32.BF16 R108, R16.reuse, R76, RZ ;  /* 0x0000004c106c723c */ /* 0x048fe200000418ff */
[----:B0-----:R-:W-:Y:S01]  /*2270*/  MOV R7, R29 ;  /* 0x0000001d00077202 */ /* 0x001fe20000000f00 */
[----:B------:R-:W-:Y:S01]  /*2280*/  IMAD.MOV.U32 R6, RZ, RZ, R30 ;  /* 0x000000ffff067224 */ /* 0x000fe200078e001e */
[----:B------:R-:W-:Y:S01]  /*2290*/  MOV R20, R28 ;  /* 0x0000001c00147202 */ /* 0x000fe20000000f00 */
[----:B------:R-:W3:Y:S03]  /*22a0*/  LDL R77, [R1+0xe4] ;  /* 0x0000e400014d7983 */ /* 0x000ee60000100800 */
[----:B--2---:R-:W-:Y:S01]  /*22b0*/  LOP3.LUT R76, R0, 0x7, RZ, 0xc0, !PT ;  /* 0x00000007004c7812 */ /* 0x004fe200078ec0ff */
[----:B------:R-:W-:Y:S04]  /*22c0*/  HMMA.16816.F32.BF16 R120, R16, R12, RZ ;  /* 0x0000000c1078723c */ /* 0x000fe800000418ff */
[----:B------:R-:W-:-:S03]  /*22d0*/  IMAD R76, R76, 0x90, RZ ;  /* 0x000000904c4c7824 */ /* 0x000fc600078e02ff */
[----:B------:R-:W-:Y:S02]  /*22e0*/  MOV R13, R3 ;  /* 0x00000003000d7202 */ /* 0x000fe40000000f00 */
[----:B------:R-:W-:Y:S01]  /*22f0*/  SHF.L.U32 R3, R0, 0x1, RZ ;  /* 0x0000000100037819 */ /* 0x000fe200000006ff */
[----:B------:R-:W-:Y:S01]  /*2300*/  IMAD.MOV.U32 R12, RZ, RZ, R4 ;  /* 0x000000ffff0c7224 */ /* 0x000fe200078e0004 */
[----:B------:R-:W-:Y:S01]  /*2310*/  MOV R5, R31 ;  /* 0x0000001f00057202 */ /* 0x000fe20000000f00 */
[----:B------:R-:W-:Y:S01]  /*2320*/  IMAD.MOV.U32 R73, RZ, RZ, R7 ;  /* 0x000000ffff497224 */ /* 0x000fe200078e0007 */
[----:B------:R-:W-:Y:S02]  /*2330*/  LOP3.LUT R76, R76, 0x30, R3, 0x78, !PT ;  /* 0x000000304c4c7812 */ /* 0x000fe400078e7803 */
[----:B------:R-:W-:Y:S02]  /*2340*/  MOV R72, R20 ;  /* 0x0000001400487202 */ /* 0x000fe40000000f00 */
[----:B------:R-:W-:-:S02]  /*2350*/  MOV R14, R2 ;  /* 0x00000002000e7202 */ /* 0x000fc40000000f00 */
[----:B------:R-:W-:Y:S02]  /*2360*/  MOV R74, R6 ;  /* 0x00000006004a7202 */ /* 0x000fe40000000f00 */
[----:B------:R-:W-:Y:S01]  /*2370*/  MOV R75, R5 ;  /* 0x00000005004b7202 */ /* 0x000fe20000000f00 */
[----:B------:R-:W-:Y:S01]  /*2380*/  HMMA.16816.F32.BF16 R92, R16, R24, RZ ;  /* 0x00000018105c723c */ /* 0x000fe200000418ff */
[----:B------:R-:W-:-:S06]  /*2390*/  LOP3.LUT R76, R76, 0x40, RZ, 0x3c, !PT ;  /* 0x000000404c4c7812 */ /* 0x000fcc00078e3cff */
[----:B------:R-:W-:Y:S01]  /*23a0*/  MOV R24, R14 ;  /* 0x0000000e00187202 */ /* 0x000fe20000000f00 */
[----:B------:R-:W-:Y:S01]  /*23b0*/  HMMA.16816.F32.BF16 R116, R16, R8, RZ ;  /* 0x000000081074723c */ /* 0x000fe200000418ff */
[----:B------:R-:W-:-:S07]  /*23c0*/  MOV R25, R15 ;  /* 0x0000000f00197202 */ /* 0x000fce0000000f00 */
[C---:B------:R-:W-:Y:S08]  /*23d0*/  HMMA.16816.F32.BF16 R40, R16.reuse, R112, RZ ;  /* 0x000000701028723c */ /* 0x040ff000000418ff */
[C---:B------:R-:W-:Y:S08]  /*23e0*/  HMMA.16816.F32.BF16 R84, R16.reuse, R56, RZ ;  /* 0x000000381054723c */ /* 0x040ff000000418ff */
[C---:B------:R-:W-:Y:S08]  /*23f0*/  HMMA.16816.F32.BF16 R88, R16.reuse, R64, RZ ;  /* 0x000000401058723c */ /* 0x040ff000000418ff */
[C---:B------:R-:W-:Y:S08]  /*2400*/  HMMA.16816.F32.BF16 R100, R16.reuse, R80, RZ ;  /* 0x000000501064723c */ /* 0x040ff000000418ff */
[C---:B------:R-:W-:Y:S08]  /*2410*/  HMMA.16816.F32.BF16 R20, R16.reuse, R48, RZ ;  /* 0x000000301014723c */ /* 0x040ff000000418ff */
[C---:B----4-:R-:W-:Y:S08]  /*2420*/  HMMA.16816.F32.BF16 R52, R16.reuse, R44, RZ ;  /* 0x0000002c1034723c */ /* 0x050ff000000418ff */
[C---:B-1----:R-:W-:Y:S07]  /*2430*/  HMMA.16816.F32.BF16 R36, R16.reuse, R68, RZ ;  /* 0x000000441024723c */ /* 0x042fee00000418ff */
[----:B------:R-:W-:Y:S01]  /*2440*/  MOV R68, R74 ;  /* 0x0000004a00447202 */ /* 0x000fe20000000f00 */
[----:B------:R-:W-:Y:S01]  /*2450*/  HMMA.16816.F32.BF16 R32, R16, R96, RZ ;  /* 0x000000601020723c */ /* 0x000fe200000418ff */
[----:B------:R-:W-:-:S07]  /*2460*/  IMAD.MOV.U32 R69, RZ, RZ, R75 ;  /* 0x000000ffff457224 */ /* 0x000fce00078e004b */
[C---:B------:R-:W-:Y:S08]  /*2470*/  HMMA.16816.F32.BF16 R28, R16.reuse, R104, RZ ;  /* 0x00000068101c723c */ /* 0x040ff000000418ff */
[C---:B------:R-:W-:Y:S08]  /*2480*/  HMMA.16816.F32.BF16 R4, R16.reuse, R60, RZ ;  /* 0x0000003c1004723c */ /* 0x040ff000000418ff */
[C---:B------:R-:W-:Y:S08]  /*2490*/  HMMA.16816.F32.BF16 R12, R16.reuse, R12, RZ ;  /* 0x0000000c100c723c */ /* 0x040ff000000418ff */
[----:B------:R-:W-:Y:S01]  /*24a0*/  HMMA.16816.F32.BF16 R16, R16, R72, RZ ;  /* 0x000000481010723c */ /* 0x000fe200000418ff */
[----:B------:R-:W0:-:S15]  /*24b0*/  LDSM.16.M88.4 R72, [R76+0x8000] ;  /* 0x008000004c48783b */ /* 0x000e1e0000000200 */
[----:B------:R-:W-:Y:S01]  /*24c0*/  MOV R2, R14 ;  /* 0x0000000e00027202 */ /* 0x000fe20000000f00 */
[----:B------:R-:W-:Y:S02]  /*24d0*/  IMAD.MOV.U32 R0, RZ, RZ, R15 ;  /* 0x000000ffff007224 */ /* 0x000fe400078e000f */
[----:B------:R-:W2:Y:S04]  /*24e0*/  LDL.LU.64 R14, [R1+0x298] ;  /* 0x00029800010e7983 */ /* 0x000ea80000300a00 */
[----:B0-----:R0:W-:Y:S01]  /*24f0*/  STL.64 [R1+0x38], R74 ;  /* 0x0000384a01007387 */ /* 0x0011e20000100a00 */
[----:B------:R-:W-:Y:S01]  /*2500*/  MOV R97, R72 ;  /* 0x0000004800617202 */ /* 0x000fe20000000f00 */
[----:B------:R-:W-:Y:S02]  /*2510*/  IMAD.MOV.U32 R96, RZ, RZ, R73 ;  /* 0x000000ffff607224 */ /* 0x000fe400078e0049 */
[----:B0-----:R-:W2:Y:S04]  /*2520*/  LDL.LU.64 R74, [R1+0x290] ;  /* 0x00029000014a7983 */ /* 0x001ea80000300a00 */
[----:B------:R-:W2:Y:S01]  /*2530*/  LDL.LU.64 R72, [R1+0x288] ;  /* 0x0002880001487983 */ /* 0x000ea20000300a00 */
[----:B------:R-:W-:Y:S01]  /*2540*/  IMAD.MOV.U32 R45, RZ, RZ, R12 ;  /* 0x000000ffff2d7224 */ /* 0x000fe200078e000c */
[----:B------:R-:W-:-:S02]  /*2550*/  MOV R44, R13 ;  /* 0x0000000d002c7202 */ /* 0x000fc40000000f00 */
[C---:B--2---:R-:W-:Y:S01]  /*2560*/  HMMA.16816.F32.BF16 R12, R72.reuse, R14, R120 ;  /* 0x0000000e480c723c */ /* 0x044fe20000041878 */
[----:B------:R-:W0:Y:S07]  /*2570*/  LDSM.16.M88.4 R120, [R76+0x8400] ;  /* 0x008400004c78783b */ /* 0x000e2e0000000200 */
[----:B------:R-:W-:Y:S01]  /*2580*/  HMMA.16816.F32.BF16 R84, R72, R58, R84 ;  /* 0x0000003a4854723c */ /* 0x000fe20000041854 */
[----:B0-----:R-:W-:Y:S02]  /*2590*/  MOV R56, R121 ;  /* 0x0000007900387202 */ /* 0x001fe40000000f00 */
[----:B------:R-:W-:-:S03]  /*25a0*/  MOV R57, R120 ;  /* 0x0000007800397202 */ /* 0x000fc60000000f00 */
[----:B------:R-:W-:Y:S01]  /*25b0*/  IMAD.MOV.U32 R113, RZ, RZ, R56 ;  /* 0x000000ffff717224 */ /* 0x000fe200078e0038 */
[----:B------:R-:W-:Y:S02]  /*25c0*/  MOV R112, R57 ;  /* 0x0000003900707202 */ /* 0x000fe40000000f00 */
[----:B------:R-:W-:-:S14]  /*25d0*/  HMMA.16816.F32.BF16 R56, R72, R66, R88 ;  /* 0x000000424838723c */ /* 0x000fdc0000041858 */
[----:B------:R-:W-:Y:S04]  /*25e0*/  STL.64 [R1+0x8], R84 ;  /* 0x0000085401007387 */ /* 0x000fe80000100a00 */
[----:B------:R-:W-:Y:S04]  /*25f0*/  STL.64 [R1+0x10], R86 ;  /* 0x0000105601007387 */ /* 0x000fe80000100a00 */
[----:B------:R-:W0:Y:S01]  /*2600*/  LDSM.16.M88.4 R84, [R76+0x8800] ;  /* 0x008800004c54783b */ /* 0x000e220000000200 */
[----:B------:R-:W-:Y:S03]  /*2610*/  HMMA.16816.F32.BF16 R20, R72, R50, R20 ;  /* 0x000000324814723c */ /* 0x000fe60000041814 */
[----:B------:R-:W2:Y:S04]  /*2620*/  LDL.64 R80, [R1+0x170] ;  /* 0x0001700001507983 */ /* 0x000ea80000100a00 */
[----:B------:R-:W4:Y:S04]  /*2630*/  LDL.64 R64, [R1+0x168] ;  /* 0x0001680001407983 */ /* 0x000f280000100a00 */
[----:B------:R1:W-:Y:S02]  /*2640*/  STL.64 [R1+0x280], R58 ;  /* 0x0002803a01007387 */ /* 0x0003e40000100a00 */
[----:B-1----:R-:W-:Y:S01]  /*2650*/  IMAD.MOV.U32 R58, RZ, RZ, R68 ;  /* 0x000000ffff3a7224 */ /* 0x002fe200078e0044 */
[----:B------:R-:W-:-:S02]  /*2660*/  MOV R59, R69 ;  /* 0x00000045003b7202 */ /* 0x000fc40000000f00 */
[C---:B------:R-:W-:Y:S01]  /*2670*/  HMMA.16816.F32.BF16 R68, R72.reuse, R70, R36 ;  /* 0x000000464844723c */ /* 0x040fe20000041824 */
[----:B------:R-:W-:Y:S01]  /*2680*/  IMAD.MOV.U32 R124, RZ, RZ, R122 ;  /* 0x000000ffff7c7224 */ /* 0x000fe200078e007a */
[----:B------:R-:W-:Y:S01]  /*2690*/  MOV R3, R123 ;  /* 0x0000007b00037202 */ /* 0x000fe20000000f00 */
[----:B------:R-:W-:Y:S05]  /*26a0*/  STL.64 [R1+0x278], R56 ;  /* 0x0002783801007387 */ /* 0x000fea0000100a00 */
[C---:B------:R-:W-:Y:S01]  /*26b0*/  HMMA.16816.F32.BF16 R8, R72.reuse, R10, R116 ;  /* 0x0000000a4808723c */ /* 0x040fe20000041874 */
[----:B------:R-:W-:Y:S07]  /*26c0*/  STL [R1+0x274], R23 ;  /* 0x0002741701007387 */ /* 0x000fee0000100800 */
[C---:B------:R-:W-:Y:S07]  /*26d0*/  HMMA.16816.F32.BF16 R116, R72.reuse, R82, R100 ;  /* 0x000000524874723c */ /* 0x040fee0000041864 */
[----:B------:R-:W-:Y:S01]  /*26e0*/  IMAD.MOV.U32 R102, RZ, RZ, R24 ;  /* 0x000000ffff667224 */ /* 0x000fe200078e0018 */
[C---:B------:R-:W-:Y:S01]  /*26f0*/  HMMA.16816.F32.BF16 R120, R72.reuse, R26, R92 ;  /* 0x0000001a4878723c */ /* 0x040fe2000004185c */
[----:B------:R-:W-:Y:S01]  /*2700*/  MOV R103, R25 ;  /* 0x0000001900677202 */ /* 0x000fe20000000f00 */
[----:B------:R-:W-:Y:S04]  /*2710*/  STL [R1+0x270], R71 ;  /* 0x0002704701007387 */ /* 0x000fe80000100800 */
[----:B0-----:R-:W-:Y:S02]  /*2720*/  STL.64 [R1+0x20], R86 ;  /* 0x0000205601007387 */ /* 0x001fe40000100a00 */
[----:B------:R-:W-:Y:S02]  /*2730*/  HMMA.16816.F32.BF16 R24, R72, R78, R108 ;  /* 0x0000004e4818723c */ /* 0x000fe4000004186c */
[----:B------:R-:W4:Y:S05]  /*2740*/  LDL.64 R38, [R1+0x158] ;  /* 0x0001580001267983 */ /* 0x000f2a0000100a00 */
[----:B------:R-:W-:Y:S01]  /*2750*/  MOV R108, R45 ;  /* 0x0000002d006c7202 */ /* 0x000fe20000000f00 */
[----:B------:R-:W-:-:S02]  /*2760*/  IMAD.MOV.U32 R109, RZ, RZ, R44 ;  /* 0x000000ffff6d7224 */ /* 0x000fc400078e002c */
[----:B------:R-:W4:Y:S01]  /*2770*/  LDL.64 R44, [R1+0x160] ;  /* 0x00016000012c7983 */ /* 0x000f220000100a00 */
[----:B------:R-:W-:Y:S01]  /*2780*/  MOV R110, R2 ;  /* 0x00000002006e7202 */ /* 0x000fe20000000f00 */
[----:B------:R-:W-:Y:S01]  /*2790*/  IMAD.MOV.U32 R49, RZ, RZ, R18 ;  /* 0x000000ffff317224 */ /* 0x000fe200078e0012 */
[----:B------:R-:W-:Y:S02]  /*27a0*/  MOV R111, R0 ;  /* 0x00000000006f7202 */ /* 0x000fe40000000f00 */
[----:B------:R-:W-:Y:S02]  /*27b0*/  MOV R48, R19 ;  /* 0x0000001300307202 */ /* 0x000fe40000000f00 */
[----:B------:R-:W-:Y:S02]  /*27c0*/  MOV R94, R49 ;  /* 0x00000031005e7202 */ /* 0x000fe40000000f00 */
[----:B------:R-:W-:Y:S02]  /*27d0*/  MOV R95, R48 ;  /* 0x00000030005f7202 */ /* 0x000fe40000000f00 */
[----:B------:R-:W-:Y:S01]  /*27e0*/  HMMA.16816.F32.BF16 R48, R72, R102, R108 ;  /* 0x000000664830723c */ /* 0x000fe2000004186c */
[----:B------:R-:W-:Y:S01]  /*27f0*/  MOV R60, R17 ;  /* 0x00000011003c7202 */ /* 0x000fe20000000f00 */
[----:B------:R-:W-:Y:S01]  /*2800*/  LDSM.16.M88.4 R100, [R76+0xac00] ;  /* 0x00ac00004c64783b */ /* 0x000fe20000000200 */
[----:B------:R-:W-:-:S02]  /*2810*/  MOV R61, R16 ;  /* 0x00000010003d7202 */ /* 0x000fc40000000f00 */
[----:B------:R-:W-:Y:S01]  /*2820*/  MOV R88, R97 ;  /* 0x0000006100587202 */ /* 0x000fe20000000f00 */
[----:B------:R-:W-:Y:S01]  /*2830*/  IMAD.MOV.U32 R93, RZ, RZ, R60 ;  /* 0x000000ffff5d7224 */ /* 0x000fe200078e003c */
[----:B------:R-:W-:Y:S01]  /*2840*/  MOV R92, R61 ;  /* 0x0000003d005c7202 */ /* 0x000fe20000000f00 */
[C---:B------:R-:W-:Y:S01]  /*2850*/  HMMA.16816.F32.BF16 R104, R72.reuse, R106, R28 ;  /* 0x0000006a4868723c */ /* 0x040fe2000004181c */
[----:B------:R-:W-:Y:S01]  /*2860*/  MOV R89, R96 ;  /* 0x0000006000597202 */ /* 0x000fe20000000f00 */
[----:B------:R-:W4:Y:S04]  /*2870*/  LDL.64 R28, [R1+0x150] ;  /* 0x00015000011c7983 */ /* 0x000f280000100a00 */
[----:B------:R-:W4:Y:S02]  /*2880*/  LDL.64 R30, [R1+0x148] ;  /* 0x00014800011e7983 */ /* 0x000f240000100a00 */
[C---:B------:R-:W-:Y:S02]  /*2890*/  HMMA.16816.F32.BF16 R60, R72.reuse, R62, R4 ;  /* 0x0000003e483c723c */ /* 0x040fe40000041804 */
[----:B---3--:R-:W0:Y:S04]  /*28a0*/  LDSM.16.MT88.4 R16, [R77+0x4000] ;  /* 0x004000004d10783b */ /* 0x008e280000004200 */
[----:B------:R-:W-:Y:S02]  /*28b0*/  LDSM.16.M88.4 R108, [R76+0xb000] ;  /* 0x00b000004c6c783b */ /* 0x000fe40000000200 */
[C---:B------:R-:W-:Y:S02]  /*28c0*/  HMMA.16816.F32.BF16 R96, R72.reuse, R98, R32 ;  /* 0x000000624860723c */ /* 0x040fe40000041820 */
[----:B------:R-:W3:Y:S04]  /*28d0*/  LDL.64 R32, [R1+0x140] ;  /* 0x0001400001207983 */ /* 0x000ee80000100a00 */
[----:B------:R-:W-:Y:S04]  /*28e0*/  STL.64 [R1+0x268], R50 ;  /* 0x0002683201007387 */ /* 0x000fe80000100a00 */
[----:B------:R-:W-:Y:S04]  /*28f0*/  STL.64 [R1+0x260], R48 ;  /* 0x0002603001007387 */ /* 0x000fe80000100a00 */
[----:B------:R-:W3:Y:S04]  /*2900*/  LDL.64 R36, [R1+0x138] ;  /* 0x0001380001247983 */ /* 0x000ee80000100a00 */
[----:B------:R-:W3:Y:S01]  /*2910*/  LDL.64 R34, [R1+0x130] ;  /* 0x0001300001227983 */ /* 0x000ee20000100a00 */
[----:B------:R-:W-:Y:S03]  /*2920*/  HMMA.16816.F32.BF16 R40, R72, R114, R40 ;  /* 0x000000724828723c */ /* 0x000fe60000041828 */
[----:B------:R-:W1:Y:S01]  /*2930*/  LDSM.16.M88.4 R48, [R76+0xb400] ;  /* 0x00b400004c30783b */ /* 0x000e620000000200 */
[----:B--2---:R-:W-:-:S04]  /*2940*/  IMAD.WIDE R4, R125, 0x2, R80 ;  /* 0x000000027d047825 */ /* 0x004fc800078e0250 */
[C---:B----4-:R-:W-:Y:S01]  /*2950*/  IMAD.WIDE R6, R125.reuse, 0x2, R64 ;  /* 0x000000027d067825 */ /* 0x050fe200078e0240 */
[----:B------:R2:W4:Y:S04]  /*2960*/  LDG.E.U16 R2, [R4.64] ;  /* 0x0000000404027981 */ /* 0x000528000c1e1500 */
[----:B------:R1:W4:Y:S01]  /*2970*/  LDG.E.U16 R0, [R6.64] ;  /* 0x0000000406007981 */ /* 0x000322000c1e1500 */
[----:B0-----:R-:W-:Y:S03]  /*2980*/  HMMA.16816.F32.BF16 R8, R16, R112, R8 ;  /* 0x000000701008723c */ /* 0x001fe60000041808 */
[----:B------:R-:W-:Y:S04]  /*2990*/  LDSM.16.M88.4 R112, [R76+0x8c00] ;  /* 0x008c00004c70783b */ /* 0x000fe80000000200 */
[----:B------:R-:W-:Y:S01]  /*29a0*/  LDSM.16.M88.4 R80, [R76+0xa400] ;  /* 0x00a400004c50783b */ /* 0x000fe20000000200 */
[----:B-1----:R-:W-:-:S05]  /*29b0*/  IMAD.WIDE R6, R125, 0x2, R38 ;  /* 0x000000027d067825 */ /* 0x002fca00078e0226 */
[----:B------:R0:W4:Y:S01]  /*29c0*/  LDG.E.U16 R67, [R6.64] ;  /* 0x0000000406437981 */ /* 0x000122000c1e1500 */
[----:B--2---:R-:W-:-:S05]  /*29d0*/  IMAD.WIDE R4, R125, 0x2, R44 ;  /* 0x000000027d047825 */ /* 0x004fca00078e022c */
[----:B------:R0:W2:Y:S01]  /*29e0*/  LDG.E.U16 R23, [R4.64] ;  /* 0x0000000404177981 */ /* 0x0000a2000c1e1500 */
[----:B------:R-:W-:Y:S03]  /*29f0*/  HMMA.16816.F32.BF16 R40, R16, R84, R40 ;  /* 0x000000541028723c */ /* 0x000fe60000041828 */
[----:B------:R1:W-:Y:S04]  /*2a00*/  STL.64 [R1+0x258], R10 ;  /* 0x0002580a01007387 */ /* 0x0003e80000100a00 */
[----:B------:R-:W-:Y:S01]  /*2a10*/  STL.64 [R1+0x250], R8 ;  /* 0x0002500801007387 */ /* 0x000fe20000100a00 */
[----:B------:R-:W-:-:S04]  /*2a20*/  IMAD.WIDE R28, R125, 0x2, R28 ;  /* 0x000000027d1c7825 */ /* 0x000fc800078e021c */
[C---:B------:R-:W-:Y:S01]  /*2a30*/  IMAD.WIDE R30, R125.reuse, 0x2, R30 ;  /* 0x000000027d1e7825 */ /* 0x040fe200078e021e */
[----:B------:R0:W2:Y:S04]  /*2a40*/  LDG.E.U16 R66, [R28.64] ;  /* 0x000000041c427981 */ /* 0x0000a8000c1e1500 */
[----:B-1----:R1:W2:Y:S01]  /*2a50*/  LDG.E.U16 R11, [R30.64] ;  /* 0x000000041e0b7981 */ /* 0x0022a2000c1e1500 */
[----:B---3--:R-:W-:-:S05]  /*2a60*/  IMAD.WIDE R32, R125, 0x2, R32 ;  /* 0x000000027d207825 */ /* 0x008fca00078e0220 */
[----:B------:R-:W-:Y:S04]  /*2a70*/  STL.64 [R1+0x248], R42 ;  /* 0x0002482a01007387 */ /* 0x000fe80000100a00 */
[----:B------:R3:W2:Y:S04]  /*2a80*/  LDG.E.U16 R10, [R32.64] ;  /* 0x00000004200a7981 */ /* 0x0006a8000c1e1500 */
[----:B------:R-:W-:Y:S01]  /*2a90*/  STL.64 [R1+0x240], R40 ;  /* 0x0002402801007387 */ /* 0x000fe20000100a00 */
[----:B------:R-:W-:-:S03]  /*2aa0*/  IMAD.WIDE R64, R125, 0x2, R36 ;  /* 0x000000027d407825 */ /* 0x000fc600078e0224 */
[----:B-1----:R-:W2:Y:S01]  /*2ab0*/  LDL.64 R30, [R1+0x110] ;  /* 0x00011000011e7983 */ /* 0x002ea20000100a00 */
[----:B------:R-:W-:-:S03]  /*2ac0*/  IMAD.WIDE R34, R125, 0x2, R34 ;  /* 0x000000027d227825 */ /* 0x000fc600078e0222 */
[----:B---3--:R-:W3:Y:S04]  /*2ad0*/  LDL.64 R32, [R1+0x120] ;  /* 0x0001200001207983 */ /* 0x008ee80000100a00 */
[----:B0-----:R-:W3:Y:S04]  /*2ae0*/  LDL.64 R28, [R1+0x100] ;  /* 0x00010000011c7983 */ /* 0x001ee80000100a00 */
[----:B------:R-:W3:Y:S01]  /*2af0*/  LDG.E.U16 R35, [R34.64] ;  /* 0x0000000422237981 */ /* 0x000ee2000c1e1500 */
[----:B------:R-:W-:Y:S03]  /*2b00*/  HMMA.16816.F32.BF16 R52, R72, R46, R52 ;  /* 0x0000002e4834723c */ /* 0x000fe60000041834 */
[----:B------:R-:W-:Y:S04]  /*2b10*/  LDSM.16.M88.4 R36, [R76+0x9400] ;  /* 0x009400004c24783b */ /* 0x000fe80000000200 */
[----:B------:R-:W-:Y:S01]  /*2b20*/  LDSM.16.M88.4 R4, [R76+0x9000] ;  /* 0x009000004c04783b */ /* 0x000fe20000000200 */
[----:B------:R-:W-:Y:S03]  /*2b30*/  HMMA.16816.F32.BF16 R60, R16, R48, R60 ;  /* 0x00000030103c723c */ /* 0x000fe6000004183c */
[----:B------:R-:W-:Y:S04]  /*2b40*/  LDSM.16.M88.4 R44, [R76+0xa000] ;  /* 0x00a000004c2c783b */ /* 0x000fe80000000200 */
[----:B------:R-:W-:Y:S04]  /*2b50*/  LDSM.16.M88.4 R84, [R76+0xa800] ;  /* 0x00a800004c54783b */ /* 0x000fe80000000200 */
[----:B----4-:R-:W-:Y:S04]  /*2b60*/  STL [R1+0xe0], R2 ;  /* 0x0000e00201007387 */ /* 0x010fe80000100800 */
[----:B------:R-:W-:Y:S04]  /*2b70*/  STL [R1+0xdc], R0 ;  /* 0x0000dc0001007387 */ /* 0x000fe80000100800 */
[----:B--2---:R-:W-:Y:S04]  /*2b80*/  STL [R1+0xd8], R23 ;  /* 0x0000d81701007387 */ /* 0x004fe80000100800 */
[----:B------:R0:W-:Y:S04]  /*2b90*/  STL [R1+0xd4], R67 ;  /* 0x0000d44301007387 */ /* 0x0001e80000100800 */
[----:B0-----:R0:W2:Y:S01]  /*2ba0*/  LDG.E.U16 R67, [R64.64] ;  /* 0x0000000440437981 */ /* 0x0010a2000c1e1500 */
[----:B------:R-:W-:Y:S03]  /*2bb0*/  HMMA.16816.F32.BF16 R72, R72, R58, R92 ;  /* 0x0000003a4848723c */ /* 0x000fe6000004185c */
[----:B------:R-:W1:Y:S01]  /*2bc0*/  LDSM.16.M88.4 R56, [R76+0xb800] ;  /* 0x00b800004c38783b */ /* 0x000e620000000200 */
[----:B------:R-:W-:Y:S01]  /*2bd0*/  IMAD.MOV.U32 R2, RZ, RZ, R50 ;  /* 0x000000ffff027224 */ /* 0x000fe200078e0032 */
[----:B------:R-:W-:-:S02]  /*2be0*/  MOV R0, R51 ;  /* 0x0000003300007202 */ /* 0x000fc40000000f00 */
[----:B------:R-:W-:Y:S04]  /*2bf0*/  STL [R1+0xd0], R66 ;  /* 0x0000d04201007387 */ /* 0x000fe80000100800 */
[----:B------:R-:W-:Y:S01]  /*2c00*/  LDSM.16.M88.4 R92, [R76+0x9800] ;  /* 0x009800004c5c783b */ /* 0x000fe20000000200 */
[----:B-1----:R-:W-:Y:S01]  /*2c10*/  MOV R41, R56 ;  /* 0x0000003800297202 */ /* 0x002fe20000000f00 */
[----:B------:R-:W-:Y:S01]  /*2c20*/  IMAD.MOV.U32 R40, RZ, RZ, R57 ;  /* 0x000000ffff287224 */ /* 0x000fe200078e0039 */
[----:B------:R-:W-:Y:S02]  /*2c30*/  MOV R9, R58 ;  /* 0x0000003a00097202 */ /* 0x000fe40000000f00 */
[----:B------:R-:W-:Y:S02]  /*2c40*/  MOV R8, R59 ;  /* 0x0000003b00087202 */ /* 0x000fe40000000f00 */
[----:B------:R-:W1:Y:S04]  /*2c50*/  LDSM.16.M88.4 R56, [R76+0xbc00] ;  /* 0x00bc00004c38783b */ /* 0x000e680000000200 */
[----:B------:R-:W-:Y:S01]  /*2c60*/  STL [R1+0xcc], R11 ;  /* 0x0000cc0b01007387 */ /* 0x000fe20000100800 */
[----:B---3--:R-:W-:-:S03]  /*2c70*/  IMAD.WIDE R32, R125, 0x2, R32 ;  /* 0x000000027d207825 */ /* 0x008fc600078e0220 */
[----:B------:R3:W-:Y:S01]  /*2c80*/  STL [R1+0x34], R10 ;  /* 0x0000340a01007387 */ /* 0x0007e20000100800 */
[----:B------:R-:W-:-:S03]  /*2c90*/  IMAD.WIDE R30, R125, 0x2, R30 ;  /* 0x000000027d1e7825 */ /* 0x000fc600078e021e */
[----:B------:R-:W4:Y:S01]  /*2ca0*/  LDG.E.U16 R33, [R32.64] ;  /* 0x0000000420217981 */ /* 0x000f22000c1e1500 */
[----:B------:R-:W-:-:S03]  /*2cb0*/  IMAD.WIDE R28, R125, 0x2, R28 ;  /* 0x000000027d1c7825 */ /* 0x000fc600078e021c */
[----:B------:R0:W4:Y:S04]  /*2cc0*/  LDG.E.U16 R30, [R30.64] ;  /* 0x000000041e1e7981 */ /* 0x000128000c1e1500 */
[----:B0-----:R0:W4:Y:S01]  /*2cd0*/  LDG.E.U16 R31, [R28.64] ;  /* 0x000000041c1f7981 */ /* 0x001122000c1e1500 */
[----:B-1----:R-:W-:Y:S01]  /*2ce0*/  MOV R51, R58 ;  /* 0x0000003a00337202 */ /* 0x002fe20000000f00 */
[----:B------:R-:W-:Y:S01]  /*2cf0*/  IMAD.MOV.U32 R50, RZ, RZ, R59 ;  /* 0x000000ffff327224 */ /* 0x000fe200078e003b */
[----:B------:R-:W-:Y:S01]  /*2d00*/  MOV R71, R57 ;  /* 0x0000003900477202 */ /* 0x000fe20000000f00 */
[----:B------:R-:W-:Y:S01]  /*2d10*/  IMAD.MOV.U32 R23, RZ, RZ, R56 ;  /* 0x000000ffff177224 */ /* 0x000fe200078e0038 */
[----:B------:R-:W4:Y:S04]  /*2d20*/  LDL.LU.64 R58, [R1+0x280] ;  /* 0x00028000013a7983 */ /* 0x000f280000300a00 */
[----:B------:R-:W4:Y:S04]  /*2d30*/  LDL.LU.64 R56, [R1+0x278] ;  /* 0x0002780001387983 */ /* 0x000f280000300a00 */
[----:B------:R-:W4:Y:S04]  /*2d40*/  LDL.64 R42, [R1+0x128] ;  /* 0x00012800012a7983 */ /* 0x000f280000100a00 */
[----:B---3--:R-:W3:Y:S04]  /*2d50*/  LDL.64 R10, [R1+0x118] ;  /* 0x00011800010a7983 */ /* 0x008ee80000100a00 */
[----:B------:R-:W3:Y:S04]  /*2d60*/  LDL.LU R64, [R1+0x8] ;  /* 0x0000080001407983 */ /* 0x000ee80000300800 */
[----:B------:R-:W3:Y:S04]  /*2d70*/  LDL.LU R65, [R1+0xc] ;  /* 0x00000c0001417983 */ /* 0x000ee80000300800 */
[----:B------:R-:W3:Y:S04]  /*2d80*/  LDL.LU R66, [R1+0x10] ;  /* 0x0000100001427983 */ /* 0x000ee80000300800 */
[----:B--2---:R1:W-:Y:S04]  /*2d90*/  STL [R1+0x30], R67 ;  /* 0x0000304301007387 */ /* 0x0043e80000100800 */
[----:B-1----:R-:W2:Y:S04]  /*2da0*/  LDL.LU R67, [R1+0x14] ;  /* 0x0000140001437983 */ /* 0x002ea80000300800 */
[----:B------:R1:W-:Y:S04]  /*2db0*/  STL [R1+0x2c], R35 ;  /* 0x00002c2301007387 */ /* 0x0003e80000100800 */
[----:B0-----:R-:W2:Y:S04]  /*2dc0*/  LDL.64 R28, [R1+0x108] ;  /* 0x00010800011c7983 */ /* 0x001ea80000100a00 */
[----:B-1----:R-:W2:Y:S04]  /*2dd0*/  LDL.64 R34, [R1+0xf8] ;  /* 0x0000f80001227983 */ /* 0x002ea80000100a00 */
[----:B----4-:R0:W-:Y:S04]  /*2de0*/  STL [R1+0x28], R33 ;  /* 0x0000282101007387 */ /* 0x0101e80000100800 */
[----:B------:R-:W-:Y:S04]  /*2df0*/  STL [R1+0x18], R31 ;  /* 0x0000181f01007387 */ /* 0x000fe80000100800 */
[----:B------:R3:W-:Y:S01]  /*2e00*/  STL [R1+0x1c], R30 ;  /* 0x00001c1e01007387 */ /* 0x0007e20000100800 */
[----:B0-----:R-:W-:Y:S01]  /*2e10*/  IMAD.WIDE R32, R125, 0x2, R42 ;  /* 0x000000027d207825 */ /* 0x001fe200078e022a */
[----:B------:R-:W-:-:S03]  /*2e20*/  MOV R42, R124 ;  /* 0x0000007c002a7202 */ /* 0x000fc60000000f00 */
[C---:B---3--:R-:W-:Y:S02]  /*2e30*/  IMAD.WIDE R30, R125.reuse, 0x2, R10 ;  /* 0x000000027d1e7825 */ /* 0x048fe400078e020a */
[----:B------:R-:W3:Y:S04]  /*2e40*/  LDL.LU R10, [R1+0x38] ;  /* 0x00003800010a7983 */ /* 0x000ee80000300800 */
[----:B------:R-:W3:Y:S04]  /*2e50*/  LDL.LU R11, [R1+0x3c] ;  /* 0x00003c00010b7983 */ /* 0x000ee80000300800 */
[----:B------:R0:W-:Y:S01]  /*2e60*/  STL [R1+0x1fc], R125 ;  /* 0x0001fc7d01007387 */ /* 0x0001e20000100800 */
[----:B--2---:R-:W-:Y:S03]  /*2e70*/  HMMA.16816.F32.BF16 R64, R16, R112, R64 ;  /* 0x000000701040723c */ /* 0x004fe60000041840 */
[----:B------:R1:W2:Y:S01]  /*2e80*/  LDG.E.U16 R112, [R32.64] ;  /* 0x0000000420707981 */ /* 0x0002a2000c1e1500 */
[----:B------:R-:W-:-:S05]  /*2e90*/  IMAD.WIDE R34, R125, 0x2, R34 ;  /* 0x000000027d227825 */ /* 0x000fca00078e0222 */
[----:B------:R1:W4:Y:S02]  /*2ea0*/  LDG.E.U16 R124, [R34.64] ;  /* 0x00000004227c7981 */ /* 0x000324000c1e1500 */
[----:B-1----:R-:W-:Y:S07]  /*2eb0*/  HMMA.16816.F32.BF16 R32, R16, R36, R120 ;  /* 0x000000241020723c */ /* 0x002fee0000041878 */
[----:B------:R-:W-:Y:S01]  /*2ec0*/  IMAD.MOV.U32 R120, RZ, RZ, R23 ;  /* 0x000000ffff787224 */ /* 0x000fe200078e0017 */
[----:B------:R-:W-:Y:S01]  /*2ed0*/  MOV R121, R71 ;  /* 0x0000004700797202 */ /* 0x000fe20000000f00 */
[----:B------:R-:W2:Y:S01]  /*2ee0*/  LDL.LU R23, [R1+0x274] ;  /* 0x0002740001177983 */ /* 0x000ea20000300800 */
[----:B------:R-:W-:Y:S01]  /*2ef0*/  MOV R122, R51 ;  /* 0x00000033007a7202 */ /* 0x000fe20000000f00 */
[----:B------:R-:W-:-:S02]  /*2f00*/  IMAD.MOV.U32 R123, RZ, RZ, R50 ;  /* 0x000000ffff7b7224 */ /* 0x000fc400078e0032 */
[----:B------:R-:W4:Y:S04]  /*2f10*/  LDL.LU R71, [R1+0x270] ;  /* 0x0002700001477983 */ /* 0x000f280000300800 */
[----:B------:R-:W4:Y:S04]  /*2f20*/  LDL.LU.64 R50, [R1+0x268] ;  /* 0x0002680001327983 */ /* 0x000f280000300a00 */
[----:B------:R-:W4:Y:S01]  /*2f30*/  LDL.LU.64 R48, [R1+0x260] ;  /* 0x0002600001307983 */ /* 0x000f220000300a00 */
[----:B------:R-:W-:Y:S03]  /*2f40*/  HMMA.16816.F32.BF16 R12, R16, R88, R12 ;  /* 0x00000058100c723c */ /* 0x000fe6000004180c */
[----:B------:R-:W1:Y:S04]  /*2f50*/  LDSM.16.M88.4 R88, [R76+0x9c00] ;  /* 0x009c00004c58783b */ /* 0x000e680000000200 */
[----:B------:R-:W3:Y:S01]  /*2f60*/  LDSM.16.MT88.4 R76, [R77+0x6000] ;  /* 0x006000004d4c783b */ /* 0x000ee20000004200 */
[----:B------:R-:W-:Y:S01]  /*2f70*/  IMAD.WIDE R28, R125, 0x2, R28 ;  /* 0x000000027d1c7825 */ /* 0x000fe200078e021c */
[----:B------:R-:W-:-:S02]  /*2f80*/  MOV R43, R3 ;  /* 0x00000003002b7202 */ /* 0x000fc40000000f00 */
[----:B------:R0:W4:Y:S04]  /*2f90*/  LDG.E.U16 R3, [R30.64] ;  /* 0x000000041e037981 */ /* 0x000128000c1e1500 */
[----:B0-----:R0:W4:Y:S01]  /*2fa0*/  LDG.E.U16 R125, [R28.64] ;  /* 0x000000041c7d7981 */ /* 0x001122000c1e1500 */
[C---:B------:R-:W-:Y:S08]  /*2fb0*/  HMMA.16816.F32.BF16 R56, R16.reuse, R4, R56 ;  /* 0x000000041038723c */ /* 0x040ff00000041838 */
[----:B0-----:R-:W-:Y:S07]  /*2fc0*/  HMMA.16816.F32.BF16 R28, R16, R92, R116 ;  /* 0x0000005c101c723c */ /* 0x001fee0000041874 */
[----:B------:R-:W-:-:S02]  /*2fd0*/  MOV R116, R41 ;  /* 0x0000002900747202 */ /* 0x000fc40000000f00 */
[----:B------:R-:W-:Y:S01]  /*2fe0*/  MOV R117, R40 ;  /* 0x0000002800757202 */ /* 0x000fe20000000f00 */
[----:B------:R-:W-:Y:S01]  /*2ff0*/  HMMA.16816.F32.BF16 R52, R16, R80, R52 ;  /* 0x000000501034723c */ /* 0x000fe20000041834 */
[----:B------:R-:W-:Y:S01]  /*3000*/  IMAD.MOV.U32 R118, RZ, RZ, R9 ;  /* 0x000000ffff767224 */ /* 0x000fe200078e0009 */
[----:B------:R-:W-:-:S06]  /*3010*/  MOV R119, R8 ;  /* 0x0000000800777202 */ /* 0x000fcc0000000f00 */
[C---:B-1----:R-:W-:Y:S08]  /*3020*/  HMMA.16816.F32.BF16 R24, R16.reuse, R88, R24 ;  /* 0x000000581018723c */ /* 0x042ff00000041818 */
[C---:B------:R-:W-:Y:S08]  /*3030*/  HMMA.16816.F32.BF16 R96, R16.reuse, R100, R96 ;  /* 0x000000641060723c */ /* 0x040ff00000041860 */
[----:B------:R-:W-:Y:S08]  /*3040*/  HMMA.16816.F32.BF16 R104, R16, R108, R104 ;  /* 0x0000006c1068723c */ /* 0x000ff00000041868 */
[----:B---3--:R-:W-:Y:S08]  /*3050*/  HMMA.16816.F32.BF16 R12, R76, R10, R12 ;  /* 0x0000000a4c0c723c */ /* 0x008ff0000004180c */
[C---:B--2---:R-:W-:Y:S08]  /*3060*/  HMMA.16816.F32.BF16 R20, R16.reuse, R44, R20 ;  /* 0x0000002c1014723c */ /* 0x044ff00000041814 */
[C---:B----4-:R-:W-:Y:S08]  /*3070*/  HMMA.16816.F32.BF16 R68, R16.reuse, R84, R68 ;  /* 0x000000541044723c */ /* 0x050ff00000041844 */
[C---:B------:R-:W-:Y:S08]  /*3080*/  HMMA.16816.F32.BF16 R48, R16.reuse, R116, R48 ;  /* 0x000000741030723c */ /* 0x040ff00000041830 */
[----:B------:R-:W-:Y:S01]  /*3090*/  HMMA.16816.F32.BF16 R16, R16, R120, R72 ;  /* 0x000000781010723c */ /* 0x000fe20000041848 */
[----:B------:R-:W2:Y:S04]  /*30a0*/  LDL.LU R74, [R1+0x20] ;  /* 0x00002000014a7983 */ /* 0x000ea80000300800 */
[----:B------:R-:W2:Y:S04]  /*30b0*/  LDL.LU R75, [R1+0x24] ;  /* 0x00002400014b7983 */ /* 0x000ea80000300800 */
[----:B------:R0:W-:Y:S04]  /*30c0*/  STL [R1+0x4], R112 ;  /* 0x0000047001007387 */ /* 0x0001e80000100800 */
[----:B------:R-:W3:Y:S04]  /*30d0*/  LDL.LU.64 R10, [R1+0x258] ;  /* 0x00025800010a7983 */ /* 0x000ee80000300a00 */
[----:B------:R-:W3:Y:S01]  /*30e0*/  LDL.LU.64 R8, [R1+0x250] ;  /* 0x0002500001087983 */ /* 0x000ee20000300a00 */
[C---:B------:R-:W-:Y:S08]  /*30f0*/  HMMA.16816.F32.BF16 R88, R76.reuse, R90, R24 ;  /* 0x0000005a4c58723c */ /* 0x040ff00000041818 */
[C---:B------:R-:W-:Y:S01]  /*3100*/  HMMA.16816.F32.BF16 R36, R76.reuse, R38, R32 ;  /* 0x000000264c24723c */ /* 0x040fe20000041820 */
[----:B------:R-:W-:Y:S07]  /*3110*/  BAR.SYNC.DEFER_BLOCKING 0x0 ;  /* 0x0000000000007b1d */ /* 0x000fee0000010000 */
[C---:B---3--:R-:W-:Y:S01]  /*3120*/  HMMA.16816.F32.BF16 R8, R76.reuse, R42, R8 ;  /* 0x0000002a4c08723c */ /* 0x048fe20000041808 */
[----:B------:R-:W2:Y:S04]  /*3130*/  LDL.LU.64 R42, [R1+0x248] ;  /* 0x00024800012a7983 */ /* 0x000ea80000300a00 */
[----:B------:R-:W2:Y:S04]  /*3140*/  LDL.LU.64 R40, [R1+0x240] ;  /* 0x0002400001287983 */ /* 0x000ea80000300a00 */
[----:B------:R-:W3:Y:S01]  /*3150*/  LDL.LU R25, [R1+0xc4] ;  /* 0x0000c40001197983 */ /* 0x000ee20000300800 */
[C---:B------:R-:W-:Y:S08]  /*3160*/  HMMA.16816.F32.BF16 R92, R76.reuse, R94, R28 ;  /* 0x0000005e4c5c723c */ /* 0x040ff0000004181c */
[----:B------:R-:W-:Y:S06]  /*3170*/  HMMA.16816.F32.BF16 R48, R76, R118, R48 ;  /* 0x000000764c30723c */ /* 0x000fec0000041830 */
[----:B------:R-:W-:-:S02]  /*3180*/  FMUL R28, R8, c[0x0][0x188] ;  /* 0x00006200081c7a20 */ /* 0x000fc40000400000 */
[----:B------:R-:W-:Y:S01]  /*3190*/  FMUL R24, R9, c[0x0][0x188] ;  /* 0x0000620009187a20 */ /* 0x000fe20000400000 */
[C---:B0-----:R-:W-:Y:S08]  /*31a0*/  HMMA.16816.F32.BF16 R112, R76.reuse, R114, R64 ;  /* 0x000000724c70723c */ /* 0x041ff00000041840 */
[C---:B------:R-:W-:Y:S08]  /*31b0*/  HMMA.16816.F32.BF16 R4, R76.reuse, R6, R56 ;  /* 0x000000064c04723c */ /* 0x040ff00000041838 */
[----:B------:R-:W-:Y:S08]  /*31c0*/  HMMA.16816.F32.BF16 R44, R76, R46, R20 ;  /* 0x0000002e4c2c723c */ /* 0x000ff00000041814 */
[----:B------:R-:W-:-:S02]  /*31d0*/  FMUL R22, R112, c[0x0][0x188] ;  /* 0x0000620070167a20 */ /* 0x000fc40000400000 */
[----:B------:R-:W-:Y:S02]  /*31e0*/  FMUL R21, R14, c[0x0][0x188] ;  /* 0x000062000e157a20 */ /* 0x000fe40000400000 */
[----:B------:R-:W-:Y:S02]  /*31f0*/  FMUL R20, R15, c[0x0][0x188] ;  /* 0x000062000f147a20 */ /* 0x000fe40000400000 */
[----:B------:R-:W-:-:S03]  /*3200*/  FMUL R23, R10, c[0x0][0x188] ;  /* 0x000062000a177a20 */ /* 0x000fc60000400000 */
[----:B------:R-:W-:Y:S01]  /*3210*/  FMNMX R21, R21, R20, !PT ;  /* 0x0000001415157209 */ /* 0x000fe20007800000 */
[----:B------:R-:W-:-:S03]  /*3220*/  FMUL R20, R11, c[0x0][0x188] ;  /* 0x000062000b147a20 */ /* 0x000fc60000400000 */
[----:B------:R-:W-:-:S04]  /*3230*/  FMNMX R23, R23, R21, !PT ;  /* 0x0000001517177209 */ /* 0x000fc80007800000 */
[----:B------:R-:W-:Y:S01]  /*3240*/  FMNMX R20, R20, R23, !PT ;  /* 0x0000001714147209 */ /* 0x000fe20007800000 */
[C---:B------:R-:W-:Y:S08]  /*3250*/  HMMA.16816.F32.BF16 R52, R76.reuse, R82, R52 ;  /* 0x000000524c34723c */ /* 0x040ff00000041834 */
[C---:B------:R-:W-:Y:S08]  /*3260*/  HMMA.16816.F32.BF16 R68, R76.reuse, R86, R68 ;  /* 0x000000564c44723c */ /* 0x040ff00000041844 */
[C---:B------:R-:W-:Y:S08]  /*3270*/  HMMA.16816.F32.BF16 R96, R76.reuse, R102, R96 ;  /* 0x000000664c60723c */ /* 0x040ff00000041860 */
[C---:B------:R-:W-:Y:S08]  /*3280*/  HMMA.16816.F32.BF16 R104, R76.reuse, R110, R104 ;  /* 0x0000006e4c68723c */ /* 0x040ff00000041868 */
[----:B--2---:R-:W-:Y:S07]  /*3290*/  HMMA.16816.F32.BF16 R40, R76, R74, R40 ;  /* 0x0000004a4c28723c */ /* 0x004fee0000041828 */
[----:B------:R-:W-:Y:S01]  /*32a0*/  MOV R74, R2 ;  /* 0x00000002004a7202 */ /* 0x000fe20000000f00 */
[----:B------:R-:W-:-:S02]  /*32b0*/  IMAD.MOV.U32 R75, RZ, RZ, R0 ;  /* 0x000000ffff4b7224 */ /* 0x000fc400078e0000 */
[----:B------:R-:W-:Y:S02]  /*32c0*/  FMUL R2, R12, c[0x0][0x188] ;  /* 0x000062000c027a20 */ /* 0x000fe40000400000 */
[----:B------:R-:W-:-:S03]  /*32d0*/  FMUL R0, R13, c[0x0][0x188] ;  /* 0x000062000d007a20 */ /* 0x000fc60000400000 */
[----:B------:R-:W-:Y:S01]  /*32e0*/  HMMA.16816.F32.BF16 R60, R76, R74, R60 ;  /* 0x0000004a4c3c723c */ /* 0x000fe2000004183c */
[----:B------:R-:W2:Y:S04]  /*32f0*/  LDL.LU R75, [R1+0xe0] ;  /* 0x0000e000014b7983 */ /* 0x000ea80000300800 */
[----:B------:R-:W4:Y:S01]  /*3300*/  LDL.LU R108, [R1+0xd8] ;  /* 0x0000d800016c7983 */ /* 0x000f220000300800 */
[----:B------:R-:W-:-:S03]  /*3310*/  FMNMX R0, R2, R0, !PT ;  /* 0x0000000002007209 */ /* 0x000fc60007800000 */
[----:B------:R-:W4:Y:S04]  /*3320*/  LDL.LU R109, [R1+0xd0] ;  /* 0x0000d000016d7983 */ /* 0x000f280000300800 */
[----:B------:R-:W4:Y:S04]  /*3330*/  LDL.LU R100, [R1+0x34] ;  /* 0x0000340001647983 */ /* 0x000f280000300800 */
[----:B------:R-:W4:Y:S04]  /*3340*/  LDL.LU R121, [R1+0x2c] ;  /* 0x00002c0001797983 */ /* 0x000f280000300800 */
        /* <DEDUP_REMOVED lines=11> */
[----:B------:R-:W-:-:S05]  /*3400*/  FMUL R2, R40, c[0x0][0x188] ;  /* 0x0000620028027a20 */ /* 0x000fca0000400000 */
[----:B------:R-:W-:Y:S01]  /*3410*/  FMNMX R0, R2, R0, !PT ;  /* 0x0000000002007209 */ /* 0x000fe20007800000 */
[----:B------:R-:W-:-:S05]  /*3420*/  FMUL R2, R41, c[0x0][0x188] ;  /* 0x0000620029027a20 */ /* 0x000fca0000400000 */
[----:B------:R-:W-:Y:S01]  /*3430*/  FMNMX R0, R2, R0, !PT ;  /* 0x0000000002007209 */ /* 0x000fe20007800000 */
[----:B------:R-:W-:-:S03]  /*3440*/  FMUL R2, R113, c[0x0][0x188] ;  /* 0x0000620071027a20 */ /* 0x000fc60000400000 */
[----:B------:R-:W-:-:S04]  /*3450*/  FMNMX R0, R22, R0, !PT ;  /* 0x0000000016007209 */ /* 0x000fc80007800000 */
[----:B------:R-:W-:Y:S01]  /*3460*/  FMNMX R2, R2, R0, !PT ;  /* 0x0000000002027209 */ /* 0x000fe20007800000 */
[----:B------:R-:W-:Y:S02]  /*3470*/  FMUL R0, R4, c[0x0][0x188] ;  /* 0x0000620004007a20 */ /* 0x000fe40000400000 */
[----:B------:R-:W-:-:S03]  /*3480*/  FMUL R22, R5, c[0x0][0x188] ;  /* 0x0000620005167a20 */ /* 0x000fc60000400000 */
[----:B------:R-:W-:Y:S01]  /*3490*/  FMNMX R0, R0, R2, !PT ;  /* 0x0000000200007209 */ /* 0x000fe20007800000 */
[----:B------:R-:W-:-:S03]  /*34a0*/  FMUL R2, R36, c[0x0][0x188] ;  /* 0x0000620024027a20 */ /* 0x000fc60000400000 */
[----:B------:R-:W-:Y:S01]  /*34b0*/  FMNMX R0, R22, R0, !PT ;  /* 0x0000000016007209 */ /* 0x000fe20007800000 */
[----:B------:R-:W-:-:S03]  /*34c0*/  FMUL R21, R42, c[0x0][0x188] ;  /* 0x000062002a157a20 */ /* 0x000fc60000400000 */
[----:B------:R-:W-:Y:S01]  /*34d0*/  FMNMX R0, R2, R0, !PT ;  /* 0x0000000002007209 */ /* 0x000fe20007800000 */
[----:B------:R-:W-:Y:S01]  /*34e0*/  FMUL R2, R37, c[0x0][0x188] ;  /* 0x0000620025027a20 */ /* 0x000fe20000400000 */
[----:B------:R-:W-:Y:S01]  /*34f0*/  FMNMX R20, R21, R20, !PT ;  /* 0x0000001415147209 */ /* 0x000fe20007800000 */
[----:B------:R-:W-:Y:S02]  /*3500*/  FMUL R23, R43, c[0x0][0x188] ;  /* 0x000062002b177a20 */ /* 0x000fe40000400000 */
[----:B------:R-:W-:Y:S01]  /*3510*/  FMUL R22, R92, c[0x0][0x188] ;  /* 0x000062005c167a20 */ /* 0x000fe20000400000 */
[----:B------:R-:W-:Y:S01]  /*3520*/  FMNMX R0, R2, R0, !PT ;  /* 0x0000000002007209 */ /* 0x000fe20007800000 */
[----:B------:R-:W-:Y:S01]  /*3530*/  FMUL R21, R114, c[0x0][0x188] ;  /* 0x0000620072157a20 */ /* 0x000fe20000400000 */
[----:B------:R-:W-:Y:S01]  /*3540*/  FMNMX R23, R23, R20, !PT ;  /* 0x0000001417177209 */ /* 0x000fe20007800000 */
[----:B------:R-:W-:Y:S01]  /*3550*/  FMUL R2, R93, c[0x0][0x188] ;  /* 0x000062005d027a20 */ /* 0x000fe20000400000 */
[----:B------:R-:W-:Y:S01]  /*3560*/  FMNMX R0, R22, R0, !PT ;  /* 0x0000000016007209 */ /* 0x000fe20007800000 */
[----:B------:R-:W-:Y:S01]  /*3570*/  FMUL R20, R115, c[0x0][0x188] ;  /* 0x0000620073147a20 */ /* 0x000fe20000400000 */
[----:B------:R-:W-:-:S02]  /*3580*/  FMNMX R21, R21, R23, !PT ;  /* 0x0000001715157209 */ /* 0x000fc40007800000 */
        /* <DEDUP_REMOVED lines=16> */
[----:B------:R-:W-:-:S02]  /*3690*/  FMUL R21, R94, c[0x0][0x188] ;  /* 0x000062005e157a20 */ /* 0x000fc40000400000 */
[----:B------:R-:W-:Y:S01]  /*36a0*/  FMUL R22, R52, c[0x0][0x188] ;  /* 0x0000620034167a20 */ /* 0x000fe20000400000 */
[----:B------:R-:W-:Y:S02]  /*36b0*/  FMNMX R23, R23, R20, !PT ;  /* 0x0000001417177209 */ /* 0x000fe40007800000 */
[----:B------:R-:W-:Y:S01]  /*36c0*/  FMNMX R0, R2, R0, !PT ;  /* 0x0000000002007209 */ /* 0x000fe20007800000 */
[----:B------:R-:W-:Y:S01]  /*36d0*/  FMUL R20, R95, c[0x0][0x188] ;  /* 0x000062005f147a20 */ /* 0x000fe20000400000 */
[----:B------:R-:W-:Y:S01]  /*36e0*/  FMNMX R21, R21, R23, !PT ;  /* 0x0000001715157209 */ /* 0x000fe20007800000 */
[----:B------:R-:W-:Y:S01]  /*36f0*/  FMUL R2, R53, c[0x0][0x188] ;  /* 0x0000620035027a20 */ /* 0x000fe20000400000 */
[----:B------:R-:W-:Y:S01]  /*3700*/  FMNMX R0, R22, R0, !PT ;  /* 0x0000000016007209 */ /* 0x000fe20007800000 */
[----:B------:R-:W-:Y:S01]  /*3710*/  FMUL R23, R90, c[0x0][0x188] ;  /* 0x000062005a177a20 */ /* 0x000fe20000400000 */
[----:B------:R-:W-:Y:S02]  /*3720*/  FMNMX R20, R20, R21, !PT ;  /* 0x0000001514147209 */ /* 0x000fe40007800000 */
[----:B------:R-:W-:Y:S01]  /*3730*/  FMNMX R0, R2, R0, !PT ;  /* 0x0000000002007209 */ /* 0x000fe20007800000 */
[----:B------:R-:W-:Y:S01]  /*3740*/  FMUL R2, R68, c[0x0][0x188] ;  /* 0x0000620044027a20 */ /* 0x000fe20000400000 */
[----:B------:R-:W-:Y:S01]  /*3750*/  FMNMX R23, R23, R20, !PT ;  /* 0x0000001417177209 */ /* 0x000fe20007800000 */
[----:B------:R-:W-:-:S02]  /*3760*/  FMUL R21, R91, c[0x0][0x188] ;  /* 0x000062005b157a20 */ /* 0x000fc40000400000 */
        /* <DEDUP_REMOVED lines=13> */
[----:B------:R-:W-:Y:S02]  /*3840*/  HMMA.16816.F32.BF16 R76, R76, R122, R16 ;  /* 0x0000007a4c4c723c */ /* 0x000fe40000041810 */
[----:B------:R-:W-:-:S02]  /*3850*/  FMNMX R21, R21, R23, !PT ;  /* 0x0000001715157209 */ /* 0x000fc40007800000 */
[----:B------:R-:W-:-:S03]  /*3860*/  FMNMX R0, R2, R0, !PT ;  /* 0x0000000002007209 */ /* 0x000fc60007800000 */
[----:B------:R-:W-:Y:S01]  /*3870*/  FMUL R16, R104, c[0x0][0x188] ;  /* 0x0000620068107a20 */ /* 0x000fe20000400000 */
[----:B------:R-:W-:Y:S01]  /*3880*/  FMNMX R20, R20, R21, !PT ;  /* 0x0000001514147209 */ /* 0x000fe20007800000 */
[----:B------:R-:W-:Y:S02]  /*3890*/  FMUL R17, R70, c[0x0][0x188] ;  /* 0x0000620046117a20 */ /* 0x000fe40000400000 */
        /* <DEDUP_REMOVED lines=13> */
[----:B------:R-:W-:Y:S02]  /*3970*/  FMUL R2, R48, c[0x0][0x188] ;  /* 0x0000620030027a20 */ /* 0x000fe40000400000 */
        /* <DEDUP_REMOVED lines=14> */
[----:B------:R-:W-:-:S02]  /*3a60*/  FMNMX R2, R2, R16, !PT ;  /* 0x0000001002027209 */ /* 0x000fc40007800000 */
[----:B------:R-:W-:-:S03]  /*3a70*/  FMNMX R18, R0, R17, !PT ;  /* 0x0000001100127209 */ /* 0x000fc60007800000 */
[----:B------:R-:W0:Y:S01]  /*3a80*/  SHFL.BFLY PT, R0, R2, 0x2, 0x1f ;  /* 0x0c401f0002007f89 */ /* 0x000e2200000e0000 */
[----:B------:R-:W-:Y:S02]  /*3a90*/  FMUL R16, R50, c[0x0][0x188] ;  /* 0x0000620032107a20 */ /* 0x000fe40000400000 */
[----:B------:R-:W-:-:S03]  /*3aa0*/  FMUL R17, R51, c[0x0][0x188] ;  /* 0x0000620033117a20 */ /* 0x000fc60000400000 */
[----:B------:R-:W-:Y:S01]  /*3ab0*/  FMNMX R18, R16, R18, !PT ;  /* 0x0000001210127209 */ /* 0x000fe20007800000 */
[----:B------:R-:W-:-:S03]  /*3ac0*/  FMUL R16, R78, c[0x0][0x188] ;  /* 0x000062004e107a20 */ /* 0x000fc60000400000 */
[----:B------:R-:W-:Y:S01]  /*3ad0*/  FMNMX R17, R17, R18, !PT ;  /* 0x0000001211117209 */ /* 0x000fe20007800000 */
[----:B------:R-:W-:-:S03]  /*3ae0*/  FMUL R18, R79, c[0x0][0x188] ;  /* 0x000062004f127a20 */ /* 0x000fc60000400000 */
[----:B------:R-:W-:-:S04]  /*3af0*/  FMNMX R16, R16, R17, !PT ;  /* 0x0000001110107209 */ /* 0x000fc80007800000 */
[----:B------:R-:W-:Y:S02]  /*3b00*/  FMNMX R18, R18, R16, !PT ;  /* 0x0000001012127209 */ /* 0x000fe40007800000 */
[----:B0-----:R-:W-:-:S05]  /*3b10*/  FMNMX R0, R2, R0, !PT ;  /* 0x0000000002007209 */ /* 0x001fca0007800000 */
[----:B------:R-:W0:Y:S04]  /*3b20*/  SHFL.BFLY PT, R2, R0, 0x1, 0x1f ;  /* 0x0c201f0000027f89 */ /* 0x000e2800000e0000 */
[----:B------:R-:W1:Y:S04]  /*3b30*/  SHFL.BFLY PT, R16, R18, 0x2, 0x1f ;  /* 0x0c401f0012107f89 */ /* 0x000e6800000e0000 */
[----:B------:R-:W1:Y:S01]  /*3b40*/  S2R R84, SR_TID.X ;  /* 0x0000000000547919 */ /* 0x000e620000002100 */
[----:B0-----:R-:W-:-:S04]  /*3b50*/  FMNMX R0, R0, R2, !PT ;  /* 0x0000000200007209 */ /* 0x001fc80007800000 */
[----:B---3--:R-:W-:Y:S02]  /*3b60*/  FMNMX R0, R0, R25, !PT ;  /* 0x0000001900007209 */ /* 0x008fe40007800000 */
[----:B-1----:R-:W-:-:S03]  /*3b70*/  FMNMX R16, R18, R16, !PT ;  /* 0x0000001012107209 */ /* 0x002fc60007800000 */
[--C-:B------:R-:W-:Y:S01]  /*3b80*/  FFMA R8, R8, c[0x0][0x188], -R0.reuse ;  /* 0x0000620008087a23 */ /* 0x100fe20000000800 */
[C---:B------:R-:W-:Y:S01]  /*3b90*/  LOP3.LUT R85, R84.reuse, 0x1ff, RZ, 0xc0, !PT ;  /* 0x000001ff54557812 */ /* 0x040fe200078ec0ff */
[----:B------:R-:W0:Y:S01]  /*3ba0*/  SHFL.BFLY PT, R17, R16, 0x1, 0x1f ;  /* 0x0c201f0010117f89 */ /* 0x000e2200000e0000 */
[----:B------:R-:W-:Y:S01]  /*3bb0*/  LOP3.LUT R23, R84, 0x180, RZ, 0xc0, !PT ;  /* 0x0000018054177812 */ /* 0x000fe200078ec0ff */
[----:B------:R-:W-:Y:S02]  /*3bc0*/  FMUL R8, R8, 1.4426950216293334961 ;  /* 0x3fb8aa3b08087820 */ /* 0x000fe40000400000 */
[----:B------:R-:W-:Y:S01]  /*3bd0*/  FFMA R9, R9, c[0x0][0x188], -R0 ;  /* 0x0000620009097a23 */ /* 0x000fe20000000800 */
[----:B------:R-:W-:Y:S01]  /*3be0*/  STL [R1+0x238], R70 ;  /* 0x0002384601007387 */ /* 0x000fe20000100800 */
[----:B------:R-:W-:Y:S02]  /*3bf0*/  SHF.R.U32.HI R23, RZ, 0x3, R23 ;  /* 0x00000003ff177819 */ /* 0x000fe40000011617 */
[----:B------:R-:W-:Y:S01]  /*3c00*/  SHF.L.U32 R22, R85, 0x1, RZ ;  /* 0x0000000155167819 */ /* 0x000fe200000006ff */
[----:B------:R1:W-:Y:S01]  /*3c10*/  STL [R1+0x234], R71 ;  /* 0x0002344701007387 */ /* 0x0003e20000100800 */
[----:B------:R-:W-:-:S02]  /*3c20*/  LOP3.LUT R26, R84, 0x180, RZ, 0xc0, !PT ;  /* 0x00000180541a7812 */ /* 0x000fc400078ec0ff */
[----:B------:R-:W-:Y:S02]  /*3c30*/  LOP3.LUT R22, R22, R23, RZ, 0x3c, !PT ;  /* 0x0000001716167212 */ /* 0x000fe400078e3cff */
[----:B------:R-:W-:Y:S01]  /*3c40*/  SHF.R.U32.HI R26, RZ, 0x3, R26 ;  /* 0x00000003ff1a7819 */ /* 0x000fe2000001161a */
[----:B-1----:R1:W-:Y:S01]  /*3c50*/  MUFU.EX2 R71, R8 ;  /* 0x0000000800477308 */ /* 0x0023e20000000800 */
[----:B------:R-:W-:Y:S01]  /*3c60*/  STL [R1+0x22c], R98 ;  /* 0x00022c6201007387 */ /* 0x000fe20000100800 */
[----:B-1----:R-:W-:Y:S02]  /*3c70*/  FMUL R8, R9, 1.4426950216293334961 ;  /* 0x3fb8aa3b09087820 */ /* 0x002fe40000400000 */
[----:B------:R-:W-:Y:S01]  /*3c80*/  FADD R9, -R0, R25 ;  /* 0x0000001900097221 */ /* 0x000fe20000000100 */
[----:B------:R-:W-:Y:S01]  /*3c90*/  SHF.L.U32 R25, R85, 0x1, RZ ;  /* 0x0000000155197819 */ /* 0x000fe200000006ff */
[----:B------:R-:W-:-:S03]  /*3ca0*/  FFMA R2, R12, c[0x0][0x188], -R0 ;  /* 0x000062000c027a23 */ /* 0x000fc60000000800 */
[----:B------:R-:W-:Y:S01]  /*3cb0*/  LOP3.LUT R25, R25, R26, RZ, 0x3c, !PT ;  /* 0x0000001a19197212 */ /* 0x000fe200078e3cff */
[----:B--2---:R-:W-:Y:S04]  /*3cc0*/  STS.U16 [R22+0x8000], R75 ;  /* 0x0080004b16007388 */ /* 0x004fe80000000400 */
[----:B----4-:R-:W-:Y:S01]  /*3cd0*/  STS.U16 [R22+0x8800], R108 ;  /* 0x0088006c16007388 */ /* 0x010fe20000000400 */
[----:B------:R-:W-:-:S03]  /*3ce0*/  LOP3.LUT R25, R25, 0x40, RZ, 0x3c, !PT ;  /* 0x0000004019197812 */ /* 0x000fc600078e3cff */
[----:B------:R-:W-:Y:S01]  /*3cf0*/  STL [R1+0x228], R99 ;  /* 0x0002286301007387 */ /* 0x000fe20000100800 */
[----:B------:R-:W-:-:S03]  /*3d00*/  FMUL R2, R2, 1.4426950216293334961 ;  /* 0x3fb8aa3b02027820 */ /* 0x000fc60000400000 */
[----:B------:R-:W-:Y:S04]  /*3d10*/  STS.U16 [R22+0x9000], R109 ;  /* 0x0090006d16007388 */ /* 0x000fe80000000400 */
[----:B------:R-:W-:Y:S04]  /*3d20*/  STL [R1+0x200], R106 ;  /* 0x0002006a01007387 */ /* 0x000fe80000100800 */
[----:B------:R-:W-:Y:S04]  /*3d30*/  STS.U16 [R22+0x9800], R100 ;  /* 0x0098006416007388 */ /* 0x000fe80000000400 */
[----:B------:R-:W-:Y:S04]  /*3d40*/  STL [R1+0x214], R49 ;  /* 0x0002143101007387 */ /* 0x000fe80000100800 */
[----:B------:R-:W-:Y:S04]  /*3d50*/  STS.U16 [R22+0xa000], R121 ;  /* 0x00a0007916007388 */ /* 0x000fe80000000400 */
[----:B------:R-:W-:Y:S04]  /*3d60*/  STL [R1+0x204], R107 ;  /* 0x0002046b01007387 */ /* 0x000fe80000100800 */
[----:B------:R-:W-:Y:S01]  /*3d70*/  STS.U16 [R22+0xa800], R101 ;  /* 0x00a8006516007388 */ /* 0x000fe20000000400 */
[----:B------:R0:W-:Y:S03]  /*3d80*/  MUFU.EX2 R123, R2 ;  /* 0x00000002007b7308 */ /* 0x0001e60000000800 */
[----:B------:R-:W-:Y:S04]  /*3d90*/  STL [R1+0x208], R76 ;  /* 0x0002084c01007387 */ /* 0x000fe80000100800 */
[----:B------:R-:W-:Y:S04]  /*3da0*/  STS.U16 [R22+0xb000], R80 ;  /* 0x00b0005016007388 */ /* 0x000fe80000000400 */
[----:B------:R-:W-:Y:S01]  /*3db0*/  STL [R1+0x20c], R62 ;  /* 0x00020c3e01007387 */ /* 0x000fe20000100800 */
[----:B0-----:R-:W-:-:S03]  /*3dc0*/  FMNMX R2, R16, R17, !PT ;  /* 0x0000001110027209 */ /* 0x001fc60007800000 */
[----:B------:R-:W-:Y:S04]  /*3dd0*/  STS.U16 [R22+0xb800], R81 ;  /* 0x00b8005116007388 */ /* 0x000fe80000000400 */
[----:B------:R-:W-:Y:S04]  /*3de0*/  STL [R1+0x210], R77 ;  /* 0x0002104d01007387 */ /* 0x000fe80000100800 */
[----:B------:R-:W-:Y:S04]  /*3df0*/  STS.U16 [R25+0x8400], R116 ;  /* 0x0084007419007388 */ /* 0x000fe80000000400 */
[----:B------:R-:W-:Y:S04]  /*3e00*/  STL [R1+0x218], R63 ;  /* 0x0002183f01007387 */ /* 0x000fe80000100800 */
[----:B------:R-:W-:Y:S04]  /*3e10*/  STS.U16 [R25+0x8c00], R117 ;  /* 0x008c007519007388 */ /* 0x000fe80000000400 */
[----:B------:R-:W-:Y:S04]  /*3e20*/  STL [R1+0x21c], R50 ;  /* 0x00021c3201007387 */ /* 0x000fe80000100800 */
[----:B------:R-:W-:Y:S01]  /*3e30*/  STS.U16 [R25+0x9400], R118 ;  /* 0x0094007619007388 */ /* 0x000fe20000000400 */
[----:B------:R-:W-:-:S03]  /*3e40*/  FMNMX R2, R2, R24, !PT ;  /* 0x0000001802027209 */ /* 0x000fc60007800000 */
[----:B------:R-:W-:Y:S04]  /*3e50*/  STL [R1+0x220], R51 ;  /* 0x0002203301007387 */ /* 0x000fe80000100800 */
[----:B------:R-:W-:Y:S04]  /*3e60*/  STS.U16 [R25+0x9c00], R119 ;  /* 0x009c007719007388 */ /* 0x000fe80000000400 */
[----:B------:R-:W-:Y:S04]  /*3e70*/  STL [R1+0x224], R78 ;  /* 0x0002244e01007387 */ /* 0x000fe80000100800 */
[----:B------:R-:W-:Y:S04]  /*3e80*/  STS.U16 [R25+0xa400], R120 ;  /* 0x00a4007819007388 */ /* 0x000fe80000000400 */
[----:B------:R-:W-:Y:S04]  /*3e90*/  STL [R1+0x230], R79 ;  /* 0x0002304f01007387 */ /* 0x000fe80000100800 */
[----:B------:R0:W-:Y:S01]  /*3ea0*/  STS.U16 [R25+0xac00], R3 ;  /* 0x00ac000319007388 */ /* 0x0001e20000000400 */
[----:B------:R-:W-:-:S03]  /*3eb0*/  FFMA R15, R15, c[0x0][0x188], -R2 ;  /* 0x000062000f0f7a23 */ /* 0x000fc60000000802 */
[----:B0-----:R-:W2:Y:S01]  /*3ec0*/  LDL.LU R3, [R1+0x23c] ;  /* 0x00023c0001037983 */ /* 0x001ea20000300800 */
[----:B------:R-:W-:Y:S02]  /*3ed0*/  FMUL R15, R15, 1.4426950216293334961 ;  /* 0x3fb8aa3b0f0f7820 */ /* 0x000fe40000400000 */
[----:B------:R-:W-:Y:S01]  /*3ee0*/  FFMA R14, R14, c[0x0][0x188], -R2 ;  /* 0x000062000e0e7a23 */ /* 0x000fe20000000802 */
[----:B------:R-:W3:Y:S01]  /*3ef0*/  LDL.LU R23, [R1+0x40] ;  /* 0x0000400001177983 */ /* 0x000ee20000300800 */
[----:B------:R-:W0:Y:S01]  /*3f00*/  MUFU.EX2 R19, R15 ;  /* 0x0000000f00137308 */ /* 0x000e220000000800 */
[----:B------:R-:W-:Y:S02]  /*3f10*/  FFMA R13, R13, c[0x0][0x188], -R0 ;  /* 0x000062000d0d7a23 */ /* 0x000fe40000000800 */
[----:B------:R-:W-:Y:S01]  /*3f20*/  FMUL R14, R14, 1.4426950216293334961 ;  /* 0x3fb8aa3b0e0e7820 */ /* 0x000fe20000400000 */
[----:B------:R-:W4:Y:S01]  /*3f30*/  LDL.LU R22, [R1+0x44] ;  /* 0x0000440001167983 */ /* 0x000f220000300800 */
[----:B------:R-:W-:-:S03]  /*3f40*/  FMUL R13, R13, 1.4426950216293334961 ;  /* 0x3fb8aa3b0d0d7820 */ /* 0x000fc60000400000 */
[----:B------:R-:W4:Y:S01]  /*3f50*/  LDL.LU R21, [R1+0x48] ;  /* 0x0000480001157983 */ /* 0x000f220000300800 */
[----:B------:R1:W-:Y:S03]  /*3f60*/  MUFU.EX2 R70, R14 ;  /* 0x0000000e00467308 */ /* 0x0003e60000000800 */
[----:B------:R-:W4:Y:S04]  /*3f70*/  LDL.LU R20, [R1+0x4c] ;  /* 0x00004c0001147983 */ /* 0x000f280000300800 */
[----:B0-----:R-:W-:Y:S01]  /*3f80*/  STL [R1], R19 ;  /* 0x0000001301007387 */ /* 0x001fe20000100800 */
[----:B------:R0:W0:Y:S03]  /*3f90*/  MUFU.EX2 R122, R13 ;  /* 0x0000000d007a7308 */ /* 0x0000260000000800 */
[----:B------:R-:W4:Y:S04]  /*3fa0*/  LDL.LU R15, [R1+0x50] ;  /* 0x00005000010f7983 */ /* 0x000f280000300800 */
[----:B-1----:R-:W4:Y:S04]  /*3fb0*/  LDL.LU R14, [R1+0x54] ;  /* 0x00005400010e7983 */ /* 0x002f280000300800 */
[----:B0-----:R-:W4:Y:S04]  /*3fc0*/  LDL.LU R13, [R1+0x58] ;  /* 0x00005800010d7983 */ /* 0x001f280000300800 */
[----:B------:R-:W4:Y:S01]  /*3fd0*/  LDL.LU R12, [R1+0x5c] ;  /* 0x00005c00010c7983 */ /* 0x000f220000300800 */
[----:B------:R0:W1:Y:S03]  /*3fe0*/  MUFU.EX2 R79, R8 ;  /* 0x00000008004f7308 */ /* 0x0000660000000800 */
[----:B------:R-:W4:Y:S04]  /*3ff0*/  LDL.LU R18, [R1+0x60] ;  /* 0x0000600001127983 */ /* 0x000f280000300800 */
[----:B------:R-:W4:Y:S01]  /*4000*/  LDL.LU R17, [R1+0x64] ;  /* 0x0000640001117983 */ /* 0x000f220000300800 */
[----:B0-----:R-:W-:-:S03]  /*4010*/  FFMA R8, R10, c[0x0][0x188], -R2 ;  /* 0x000062000a087a23 */ /* 0x001fc60000000802 */
[----:B------:R-:W4:Y:S04]  /*4020*/  LDL.LU R16, [R1+0x68] ;  /* 0x0000680001107983 */ /* 0x000f280000300800 */
[----:B------:R-:W4:Y:S04]  /*4030*/  LDL.LU R10, [R1+0x6c] ;  /* 0x00006c00010a7983 */ /* 0x000f280000300800 */
[----:B------:R-:W-:Y:S04]  /*4040*/  STS.U16 [R25+0xb400], R125 ;  /* 0x00b4007d19007388 */ /* 0x000fe80000000400 */
[----:B------:R-:W-:Y:S04]  /*4050*/  STS.U16 [R25+0xbc00], R124 ;  /* 0x00bc007c19007388 */ /* 0x000fe80000000400 */
[----:B------:R-:W-:Y:S01]  /*4060*/  BAR.SYNC.DEFER_BLOCKING 0x0 ;  /* 0x0000000000007b1d */ /* 0x000fe20000010000 */
[----:B------:R-:W-:-:S02]  /*4070*/  FMUL R9, R9, 1.4426950216293334961 ;  /* 0x3fb8aa3b09097820 */ /* 0x000fc40000400000 */
[----:B------:R-:W-:-:S03]  /*4080*/  FFMA R11, R11, c[0x0][0x188], -R2 ;  /* 0x000062000b0b7a23 */ /* 0x000fc60000000802 */
[----:B------:R0:W-:Y:S01]  /*4090*/  MUFU.EX2 R121, R9 ;  /* 0x0000000900797308 */ /* 0x0001e20000000800 */
[----:B------:R-:W-:Y:S02]  /*40a0*/  FMUL R8, R8, 1.4426950216293334961 ;  /* 0x3fb8aa3b08087820 */ /* 0x000fe40000400000 */
[----:B------:R-:W-:Y:S02]  /*40b0*/  FMUL R11, R11, 1.4426950216293334961 ;  /* 0x3fb8aa3b0b0b7820 */ /* 0x000fe40000400000 */
[----:B0-----:R-:W-:-:S04]  /*40c0*/  FADD R9, -R2, R24 ;  /* 0x0000001802097221 */ /* 0x001fc80000000100 */
[----:B------:R-:W-:Y:S01]  /*40d0*/  FMUL R9, R9, 1.4426950216293334961 ;  /* 0x3fb8aa3b09097820 */ /* 0x000fe20000400000 */
[----:B------:R-:W0:Y:S08]  /*40e0*/  MUFU.EX2 R8, R8 ;  /* 0x0000000800087308 */ /* 0x000e300000000800 */
[----:B------:R0:W-:Y:S08]  /*40f0*/  MUFU.EX2 R120, R9 ;  /* 0x0000000900787308 */ /* 0x0001f00000000800 */
[----:B------:R-:W1:Y:S01]  /*4100*/  MUFU.EX2 R98, R11 ;  /* 0x0000000b00627308 */ /* 0x000e620000000800 */
[----:B------:R-:W-:Y:S01]  /*4110*/  F2FP.BF16.PACK_AB R108, R122, R123 ;  /* 0x0000007b7a6c723e */ /* 0x000fe200000010ff */
[----:B0-----:R-:W-:Y:S01]  /*4120*/  FFMA R9, R41, c[0x0][0x188], -R0 ;  /* 0x0000620029097a23 */ /* 0x001fe20000000800 */
[----:B-1----:R-:W-:-:S02]  /*4130*/  F2FP.BF16.PACK_AB R110, R79, R71 ;  /* 0x000000474f6e723e */ /* 0x002fc400000010ff */
[----:B------:R-:W-:Y:S01]  /*4140*/  F2FP.BF16.PACK_AB R109, R19, R70 ;  /* 0x00000046136d723e */ /* 0x000fe200000010ff */
[----:B------:R-:W-:Y:S01]  /*4150*/  STL [R1+0x4], R8 ;  /* 0x0000040801007387 */ /* 0x000fe20000100800 */
[----:B------:R-:W-:Y:S01]  /*4160*/  FMUL R9, R9, 1.4426950216293334961 ;  /* 0x3fb8aa3b09097820 */ /* 0x000fe20000400000 */
[----:B------:R-:W-:-:S03]  /*4170*/  F2FP.BF16.PACK_AB R111, R98, R8 ;  /* 0x00000008626f723e */ /* 0x000fc600000010ff */
[----:B------:R0:W-:Y:S01]  /*4180*/  MUFU.EX2 R99, R9 ;  /* 0x0000000900637308 */ /* 0x0001e20000000800 */
[----:B--2---:R-:W1:Y:S04]  /*4190*/  LDSM.16.M88.4 R32, [R3+0x8800] ;  /* 0x008800000320783b */ /* 0x004e680000000200 */
[----:B------:R-:W2:Y:S01]  /*41a0*/  LDSM.16.M88.4 R28, [R3+0x9000] ;  /* 0x00900000031c783b */ /* 0x000ea20000000200 */
[----:B---3--:R-:W-:-:S03]  /*41b0*/  FMUL R64, R121, R23 ;  /* 0x0000001779407220 */ /* 0x008fc60000400000 */
[----:B------:R-:W3:Y:S01]  /*41c0*/  LDL.LU R23, [R1+0x70] ;  /* 0x0000700001177983 */ /* 0x000ee20000300800 */
[----:B----4-:R-:W-:-:S03]  /*41d0*/  FMUL R65, R121, R22 ;  /* 0x0000001679417220 */ /* 0x010fc60000400000 */
[----:B------:R-:W4:Y:S01]  /*41e0*/  LDL.LU R22, [R1+0x74] ;  /* 0x0000740001167983 */ /* 0x000f220000300800 */
[----:B------:R-:W-:-:S03]  /*41f0*/  FMUL R66, R120, R21 ;  /* 0x0000001578427220 */ /* 0x000fc60000400000 */
[----:B------:R-:W4:Y:S01]  /*4200*/  LDL.LU R21, [R1+0x78] ;  /* 0x0000780001157983 */ /* 0x000f220000300800 */
[----:B------:R-:W-:-:S03]  /*4210*/  FMUL R67, R120, R20 ;  /* 0x0000001478437220 */ /* 0x000fc60000400000 */
[----:B------:R-:W4:Y:S04]  /*4220*/  LDL.LU R20, [R1+0x7c] ;  /* 0x00007c0001147983 */ /* 0x000f280000300800 */
[----:B------:R-:W-:Y:S01]  /*4230*/  LDSM.16.M88.4 R24, [R3+0x9800] ;  /* 0x009800000318783b */ /* 0x000fe20000000200 */
[----:B------:R-:W-:-:S03]  /*4240*/  FMUL R72, R121, R15 ;  /* 0x0000000f79487220 */ /* 0x000fc60000400000 */
[----:B------:R-:W2:Y:S01]  /*4250*/  LDSM.16.M88.4 R116, [R3+0x8000] ;  /* 0x008000000374783b */ /* 0x000ea20000000200 */
[----:B------:R-:W-:Y:S02]  /*4260*/  FMUL R73, R121, R14 ;  /* 0x0000000e79497220 */ /* 0x000fe40000400000 */
[C---:B------:R-:W-:Y:S02]  /*4270*/  FMUL R74, R120.reuse, R13 ;  /* 0x0000000d784a7220 */ /* 0x040fe40000400000 */
[C---:B------:R-:W-:Y:S02]  /*4280*/  FMUL R75, R120.reuse, R12 ;  /* 0x0000000c784b7220 */ /* 0x040fe40000400000 */
[----:B------:R-:W2:Y:S05]  /*4290*/  LDSM.16.M88.4 R12, [R3+0xa000] ;  /* 0x00a00000030c783b */ /* 0x000eaa0000000200 */
[----:B-1----:R-:W-:Y:S01]  /*42a0*/  HMMA.16816.F32.BF16 R72, R108, R32, R72 ;  /* 0x000000206c48723c */ /* 0x002fe20000041848 */
[----:B------:R-:W4:Y:S04]  /*42b0*/  LDL.LU R32, [R1+0x80] ;  /* 0x0000800001207983 */ /* 0x000f280000300800 */
[----:B------:R-:W4:Y:S01]  /*42c0*/  LDL.LU R11, [R1+0x84] ;  /* 0x00008400010b7983 */ /* 0x000f220000300800 */
[----:B------:R-:W-:-:S03]  /*42d0*/  FMUL R87, R120, R10 ;  /* 0x0000000a78577220 */ /* 0x000fc60000400000 */
[----:B------:R-:W4:Y:S04]  /*42e0*/  LDL.LU R10, [R1+0x88] ;  /* 0x00008800010a7983 */ /* 0x000f280000300800 */
[----:B0-----:R-:W4:Y:S04]  /*42f0*/  LDL.LU R9, [R1+0x8c] ;  /* 0x00008c0001097983 */ /* 0x001f280000300800 */
[----:B------:R-:W4:Y:S04]  /*4300*/  LDL.LU R100, [R1+0x90] ;  /* 0x0000900001647983 */ /* 0x000f280000300800 */
[----:B------:R-:W4:Y:S04]  /*4310*/  LDL.LU R101, [R1+0x94] ;  /* 0x0000940001657983 */ /* 0x000f280000300800 */
[----:B------:R-:W4:Y:S04]  /*4320*/  LDL.LU R102, [R1+0x98] ;  /* 0x0000980001667983 */ /* 0x000f280000300800 */
[----:B------:R-:W4:Y:S01]  /*4330*/  LDL.LU R78, [R1+0x9c] ;  /* 0x00009c00014e7983 */ /* 0x000f220000300800 */
[----:B------:R-:W-:-:S03]  /*4340*/  FMUL R84, R121, R18 ;  /* 0x0000001279547220 */ /* 0x000fc60000400000 */
[----:B------:R-:W4:Y:S01]  /*4350*/  LDL.LU R106, [R1+0xa0] ;  /* 0x0000a000016a7983 */ /* 0x000f220000300800 */
[----:B------:R-:W-:-:S03]  /*4360*/  FMUL R85, R121, R17 ;  /* 0x0000001179557220 */ /* 0x000fc60000400000 */
[----:B------:R-:W4:Y:S01]  /*4370*/  LDL.LU R76, [R1+0xa4] ;  /* 0x0000a400014c7983 */ /* 0x000f220000300800 */
[----:B------:R-:W-:-:S03]  /*4380*/  FMUL R86, R120, R16 ;  /* 0x0000001078567220 */ /* 0x000fc60000400000 */
[----:B------:R-:W4:Y:S04]  /*4390*/  LDL.LU R50, [R1+0xa8] ;  /* 0x0000a80001327983 */ /* 0x000f280000300800 */
[----:B------:R-:W4:Y:S01]  /*43a0*/  LDL.LU R49, [R1+0xac] ;  /* 0x0000ac0001317983 */ /* 0x000f220000300800 */
[----:B--2---:R-:W-:Y:S03]  /*43b0*/  HMMA.16816.F32.BF16 R84, R108, R28, R84 ;  /* 0x0000001c6c54723c */ /* 0x004fe60000041854 */
[----:B------:R-:W2:Y:S04]  /*43c0*/  LDL.LU R62, [R1+0xb0] ;  /* 0x0000b000013e7983 */ /* 0x000ea80000300800 */
[----:B------:R-:W2:Y:S04]  /*43d0*/  LDL.LU R33, [R1+0xb8] ;  /* 0x0000b80001217983 */ /* 0x000ea80000300800 */
[----:B------:R-:W2:Y:S04]  /*43e0*/  LDL.LU R29, [R1+0xb4] ;  /* 0x0000b400011d7983 */ /* 0x000ea80000300800 */
[----:B------:R-:W2:Y:S01]  /*43f0*/  LDL.LU R28, [R1+0xbc] ;  /* 0x0000bc00011c7983 */ /* 0x000ea20000300800 */
[----:B------:R-:W-:-:S02]  /*4400*/  FFMA R8, R112, c[0x0][0x188], -R0 ;  /* 0x0000620070087a23 */ /* 0x000fc40000000800 */
[----:B------:R-:W-:Y:S01]  /*4410*/  FFMA R4, R4, c[0x0][0x188], -R0 ;  /* 0x0000620004047a23 */ /* 0x000fe20000000800 */
[----:B------:R-:W0:Y:S01]  /*4420*/  LDSM.16.M88.4 R16, [R3+0xa800] ;  /* 0x00a800000310783b */ /* 0x000e220000000200 */
[----:B------:R-:W-:-:S04]  /*4430*/  FMUL R8, R8, 1.4426950216293334961 ;  /* 0x3fb8aa3b08087820 */ /* 0x000fc80000400000 */
[----:B------:R-:W-:Y:S01]  /*4440*/  MUFU.EX2 R51, R8 ;  /* 0x0000000800337308 */ /* 0x000fe20000000800 */
[----:B------:R-:W-:-:S07]  /*4450*/  FMUL R4, R4, 1.4426950216293334961 ;  /* 0x3fb8aa3b04047820 */ /* 0x000fce0000400000 */
[----:B------:R1:W-:Y:S01]  /*4460*/  MUFU.EX2 R77, R4 ;  /* 0x00000004004d7308 */ /* 0x0003e20000000800 */
[----:B------:R-:W-:Y:S02]  /*4470*/  FFMA R40, R40, c[0x0][0x188], -R0 ;  /* 0x0000620028287a23 */ /* 0x000fe40000000800 */
[----:B-1----:R-:W-:-:S04]  /*4480*/  FFMA R4, R43, c[0x0][0x188], -R2 ;  /* 0x000062002b047a23 */ /* 0x002fc80000000802 */
[----:B------:R-:W-:Y:S02]  /*4490*/  FMUL R4, R4, 1.4426950216293334961 ;  /* 0x3fb8aa3b04047820 */ /* 0x000fe40000400000 */
[----:B------:R-:W-:Y:S02]  /*44a0*/  FFMA R113, R113, c[0x0][0x188], -R0 ;  /* 0x0000620071717a23 */ /* 0x000fe40000000800 */
[----:B------:R-:W-:Y:S02]  /*44b0*/  FFMA R114, R114, c[0x0][0x188], -R2 ;  /* 0x0000620072727a23 */ /* 0x000fe40000000802 */
[----:B------:R-:W-:Y:S01]  /*44c0*/  FMUL R40, R40, 1.4426950216293334961 ;  /* 0x3fb8aa3b28287820 */ /* 0x000fe20000400000 */
[----:B------:R-:W-:Y:S01]  /*44d0*/  HMMA.16816.F32.BF16 R64, R108, R116, R64 ;  /* 0x000000746c40723c */ /* 0x000fe20000041840 */
[----:B------:R-:W-:Y:S02]  /*44e0*/  FMUL R113, R113, 1.4426950216293334961 ;  /* 0x3fb8aa3b71717820 */ /* 0x000fe40000400000 */
[----:B------:R-:W-:Y:S01]  /*44f0*/  FMUL R114, R114, 1.4426950216293334961 ;  /* 0x3fb8aa3b72727820 */ /* 0x000fe20000400000 */
[----:B------:R1:W0:Y:S08]  /*4500*/  MUFU.EX2 R116, R40 ;  /* 0x0000002800747308 */ /* 0x0002300000000800 */
[----:B------:R-:W0:Y:S01]  /*4510*/  MUFU.EX2 R63, R113 ;  /* 0x00000071003f7308 */ /* 0x000e220000000800 */
[----:B------:R-:W-:-:S02]  /*4520*/  FFMA R5, R5, c[0x0][0x188], -R0 ;  /* 0x0000620005057a23 */ /* 0x000fc40000000800 */
[----:B------:R-:W-:Y:S02]  /*4530*/  FFMA R37, R37, c[0x0][0x188], -R0 ;  /* 0x0000620025257a23 */ /* 0x000fe40000000800 */
[--C-:B------:R-:W-:Y:S02]  /*4540*/  FFMA R6, R6, c[0x0][0x188], -R2.reuse ;  /* 0x0000620006067a23 */ /* 0x100fe40000000802 */
[--C-:B------:R-:W-:Y:S02]  /*4550*/  FFMA R7, R7, c[0x0][0x188], -R2.reuse ;  /* 0x0000620007077a23 */ /* 0x100fe40000000802 */
[--C-:B------:R-:W-:Y:S02]  /*4560*/  FFMA R38, R38, c[0x0][0x188], -R2.reuse ;  /* 0x0000620026267a23 */ /* 0x100fe40000000802 */
[----:B------:R-:W-:Y:S02]  /*4570*/  FFMA R39, R39, c[0x0][0x188], -R2 ;  /* 0x0000620027277a23 */ /* 0x000fe40000000802 */
[----:B------:R-:W-:-:S02]  /*4580*/  FMUL R5, R5, 1.4426950216293334961 ;  /* 0x3fb8aa3b05057820 */ /* 0x000fc40000400000 */
[----:B------:R-:W-:Y:S02]  /*4590*/  FMUL R37, R37, 1.4426950216293334961 ;  /* 0x3fb8aa3b25257820 */ /* 0x000fe40000400000 */
[----:B------:R-:W-:Y:S02]  /*45a0*/  FMUL R6, R6, 1.4426950216293334961 ;  /* 0x3fb8aa3b06067820 */ /* 0x000fe40000400000 */
[----:B------:R-:W-:Y:S02]  /*45b0*/  FMUL R7, R7, 1.4426950216293334961 ;  /* 0x3fb8aa3b07077820 */ /* 0x000fe40000400000 */
[----:B------:R-:W-:Y:S02]  /*45c0*/  FMUL R38, R38, 1.4426950216293334961 ;  /* 0x3fb8aa3b26267820 */ /* 0x000fe40000400000 */
[----:B------:R-:W-:Y:S02]  /*45d0*/  FMUL R39, R39, 1.4426950216293334961 ;  /* 0x3fb8aa3b27277820 */ /* 0x000fe40000400000 */
[----:B------:R-:W-:-:S02]  /*45e0*/  IMAD.MOV.U32 R117, RZ, RZ, R123 ;  /* 0x000000ffff757224 */ /* 0x000fc400078e007b */
[----:B------:R-:W-:Y:S01]  /*45f0*/  MUFU.EX2 R123, R7 ;  /* 0x00000007007b7308 */ /* 0x000fe20000000800 */
[C---:B---3--:R-:W-:Y:S02]  /*4600*/  FMUL R80, R121.reuse, R23 ;  /* 0x0000001779507220 */ /* 0x048fe40000400000 */
[C---:B----4-:R-:W-:Y:S02]  /*4610*/  FMUL R81, R121.reuse, R22 ;  /* 0x0000001679517220 */ /* 0x050fe40000400000 */
[C---:B------:R-:W-:Y:S02]  /*4620*/  FMUL R82, R120.reuse, R21 ;  /* 0x0000001578527220 */ /* 0x040fe40000400000 */
[----:B------:R-:W-:Y:S02]  /*4630*/  FMUL R83, R120, R20 ;  /* 0x0000001478537220 */ /* 0x000fe40000400000 */
[----:B------:R-:W3:Y:S05]  /*4640*/  LDSM.16.M88.4 R20, [R3+0xb000] ;  /* 0x00b000000314783b */ /* 0x000eea0000000200 */
[----:B------:R-:W-:Y:S01]  /*4650*/  HMMA.16816.F32.BF16 R80, R108, R24, R80 ;  /* 0x000000186c50723c */ /* 0x000fe20000041850 */
[----:B------:R-:W-:-:S02]  /*4660*/  FMUL R57, R121, R11 ;  /* 0x0000000b79397220 */ /* 0x000fc40000400000 */
[C---:B------:R-:W-:Y:S02]  /*4670*/  FMUL R58, R120.reuse, R10 ;  /* 0x0000000a783a7220 */ /* 0x040fe40000400000 */
[----:B------:R-:W-:Y:S02]  /*4680*/  FMUL R59, R120, R9 ;  /* 0x00000009783b7220 */ /* 0x000fe40000400000 */
[----:B------:R-:W4:Y:S01]  /*4690*/  LDSM.16.M88.4 R8, [R3+0xb800] ;  /* 0x00b800000308783b */ /* 0x000f220000000200 */
[----:B------:R-:W-:Y:S02]  /*46a0*/  FMUL R56, R121, R32 ;  /* 0x0000002079387220 */ /* 0x000fe40000400000 */
[----:B------:R-:W-:-:S04]  /*46b0*/  FFMA R24, R42, c[0x0][0x188], -R2 ;  /* 0x000062002a187a23 */ /* 0x000fc80000000802 */
[----:B------:R-:W-:Y:S02]  /*46c0*/  FMUL R24, R24, 1.4426950216293334961 ;  /* 0x3fb8aa3b18187820 */ /* 0x000fe40000400000 */
[----:B------:R-:W-:Y:S02]  /*46d0*/  FMUL R103, R120, R78 ;  /* 0x0000004e78677220 */ /* 0x000fe40000400000 */
[----:B------:R0:W-:Y:S01]  /*46e0*/  MUFU.EX2 R78, R4 ;  /* 0x00000004004e7308 */ /* 0x0001e20000000800 */
[----:B-1----:R-:W-:Y:S01]  /*46f0*/  HMMA.16816.F32.BF16 R40, R108, R12, R56 ;  /* 0x0000000c6c28723c */ /* 0x002fe20000041838 */
[----:B0-----:R-:W-:-:S04]  /*4700*/  FFMA R4, R115, c[0x0][0x188], -R2 ;  /* 0x0000620073047a23 */ /* 0x001fc80000000802 */
[----:B------:R-:W-:Y:S02]  /*4710*/  FMUL R4, R4, 1.4426950216293334961 ;  /* 0x3fb8aa3b04047820 */ /* 0x000fe40000400000 */
[----:B------:R-:W0:Y:S01]  /*4720*/  MUFU.EX2 R32, R24 ;  /* 0x0000001800207308 */ /* 0x000e220000000800 */
[C---:B------:R-:W-:Y:S02]  /*4730*/  FMUL R58, R120.reuse, R50 ;  /* 0x00000032783a7220 */ /* 0x040fe40000400000 */
[----:B------:R-:W-:-:S05]  /*4740*/  FMUL R59, R120, R49 ;  /* 0x00000031783b7220 */ /* 0x000fca0000400000 */
[----:B------:R1:W-:Y:S08]  /*4750*/  MUFU.EX2 R50, R114 ;  /* 0x0000007200327308 */ /* 0x0003f00000000800 */
[----:B------:R0:W0:Y:S01]  /*4760*/  MUFU.EX2 R49, R4 ;  /* 0x0000000400317308 */ /* 0x0000220000000800 */
[C---:B------:R-:W-:Y:S02]  /*4770*/  FMUL R100, R121.reuse, R100 ;  /* 0x0000006479647220 */ /* 0x040fe40000400000 */
[----:B------:R-:W-:-:S02]  /*4780*/  FMUL R101, R121, R101 ;  /* 0x0000006579657220 */ /* 0x000fc40000400000 */
[C---:B------:R-:W-:Y:S02]  /*4790*/  FMUL R102, R120.reuse, R102 ;  /* 0x0000006678667220 */ /* 0x040fe40000400000 */
[C---:B------:R-:W-:Y:S02]  /*47a0*/  FMUL R56, R121.reuse, R106 ;  /* 0x0000006a79387220 */ /* 0x040fe40000400000 */
[C---:B------:R-:W-:Y:S02]  /*47b0*/  FMUL R57, R121.reuse, R76 ;  /* 0x0000004c79397220 */ /* 0x040fe40000400000 */
[C---:B--2---:R-:W-:Y:S02]  /*47c0*/  FMUL R112, R121.reuse, R62 ;  /* 0x0000003e79707220 */ /* 0x044fe40000400000 */
[----:B-1----:R-:W-:Y:S02]  /*47d0*/  FMUL R114, R120, R33 ;  /* 0x0000002178727220 */ /* 0x002fe40000400000 */
[----:B------:R-:W-:-:S02]  /*47e0*/  FMUL R113, R121, R29 ;  /* 0x0000001d79717220 */ /* 0x000fc40000400000 */
[----:B------:R-:W-:Y:S01]  /*47f0*/  FMUL R115, R120, R28 ;  /* 0x0000001c78737220 */ /* 0x000fe20000400000 */
[----:B------:R-:W-:Y:S01]  /*4800*/  HMMA.16816.F32.BF16 R100, R108, R16, R100 ;  /* 0x000000106c64723c */ /* 0x000fe20000041864 */
[----:B0-----:R-:W-:Y:S01]  /*4810*/  FFMA R4, R36, c[0x0][0x188], -R0 ;  /* 0x0000620024047a23 */ /* 0x001fe20000000800 */
[----:B------:R-:W-:-:S06]  /*4820*/  LOP3.LUT R36, R3, 0x40, RZ, 0x3c, !PT ;  /* 0x0000004003247812 */ /* 0x000fcc00078e3cff */
[C---:B---3--:R-:W-:Y:S08]  /*4830*/  HMMA.16816.F32.BF16 R56, R108.reuse, R20, R56 ;  /* 0x000000146c38723c */ /* 0x048ff00000041838 */
[----:B----4-:R-:W-:Y:S07]  /*4840*/  HMMA.16816.F32.BF16 R112, R108, R8, R112 ;  /* 0x000000086c70723c */ /* 0x010fee0000041870 */
[----:B------:R-:W-:-:S02]  /*4850*/  F2FP.BF16.PACK_AB R108, R99, R116 ;  /* 0x00000074636c723e */ /* 0x000fc400000010ff */
[----:B------:R-:W-:Y:S02]  /*4860*/  F2FP.BF16.PACK_AB R110, R63, R51 ;  /* 0x000000333f6e723e */ /* 0x000fe400000010ff */
[----:B------:R-:W-:Y:S02]  /*4870*/  F2FP.BF16.PACK_AB R109, R78, R32 ;  /* 0x000000204e6d723e */ /* 0x000fe400000010ff */
[----:B------:R-:W-:-:S07]  /*4880*/  F2FP.BF16.PACK_AB R111, R49, R50 ;  /* 0x00000032316f723e */ /* 0x000fce00000010ff */
[C---:B------:R-:W-:Y:S01]  /*4890*/  HMMA.16816.F32.BF16 R84, R108.reuse, R30, R84 ;  /* 0x0000001e6c54723c */ /* 0x040fe20000041854 */
[----:B------:R-:W0:Y:S01]  /*48a0*/  LDSM.16.M88.4 R28, [R36+0xa000] ;  /* 0x00a00000241c783b */ /* 0x000e220000000200 */
[----:B------:R-:W-:Y:S01]  /*48b0*/  FMUL R4, R4, 1.4426950216293334961 ;  /* 0x3fb8aa3b04047820 */ /* 0x000fe20000400000 */
[----:B------:R-:W1:Y:S05]  /*48c0*/  MUFU.EX2 R76, R5 ;  /* 0x00000005004c7308 */ /* 0x000e6a0000000800 */
[C---:B------:R-:W-:Y:S03]  /*48d0*/  HMMA.16816.F32.BF16 R64, R108.reuse, R118, R64 ;  /* 0x000000766c40723c */ /* 0x040fe60000041840 */
[----:B------:R-:W-:Y:S05]  /*48e0*/  MUFU.EX2 R107, R4 ;  /* 0x00000004006b7308 */ /* 0x000fea0000000800 */
[C---:B------:R-:W-:Y:S01]  /*48f0*/  HMMA.16816.F32.BF16 R40, R108.reuse, R14, R40 ;  /* 0x0000000e6c28723c */ /* 0x040fe20000041828 */
[--C-:B------:R-:W-:Y:S01]  /*4900*/  FFMA R92, R92, c[0x0][0x188], -R0.reuse ;  /* 0x000062005c5c7a23 */ /* 0x100fe20000000800 */
[----:B------:R-:W-:Y:S01]  /*4910*/  LDSM.16.M88.4 R12, [R36+0x8800] ;  /* 0x00880000240c783b */ /* 0x000fe20000000200 */
[----:B------:R-:W-:Y:S08]  /*4920*/  MUFU.EX2 R106, R37 ;  /* 0x00000025006a7308 */ /* 0x000ff00000000800 */
[----:B------:R-:W2:Y:S08]  /*4930*/  MUFU.EX2 R62, R6 ;  /* 0x00000006003e7308 */ /* 0x000eb00000000800 */
[----:B------:R-:W-:Y:S08]  /*4940*/  MUFU.EX2 R119, R38 ;  /* 0x0000002600777308 */ /* 0x000ff00000000800 */
[----:B------:R-:W3:Y:S01]  /*4950*/  MUFU.EX2 R118, R39 ;  /* 0x0000002700767308 */ /* 0x000ee20000000800 */
[----:B------:R-:W-:Y:S01]  /*4960*/  HMMA.16816.F32.BF16 R112, R108, R10, R112 ;  /* 0x0000000a6c70723c */ /* 0x000fe20000041870 */
[----:B-1----:R-:W-:Y:S01]  /*4970*/  F2FP.BF16.PACK_AB R8, R76, R77 ;  /* 0x0000004d4c08723e */ /* 0x002fe200000010ff */
[----:B------:R-:W-:Y:S01]  /*4980*/  FMUL R92, R92, 1.4426950216293334961 ;  /* 0x3fb8aa3b5c5c7820 */ /* 0x000fe20000400000 */
[----:B--2---:R-:W-:Y:S01]  /*4990*/  F2FP.BF16.PACK_AB R9, R123, R62 ;  /* 0x0000003e7b09723e */ /* 0x004fe200000010ff */
[----:B------:R-:W-:Y:S01]  /*49a0*/  FFMA R44, R44, c[0x0][0x188], -R0 ;  /* 0x000062002c2c7a23 */ /* 0x000fe20000000800 */
[----:B------:R-:W-:Y:S02]  /*49b0*/  LDSM.16.M88.4 R4, [R36+0x8000] ;  /* 0x008000002404783b */ /* 0x000fe40000000200 */
[----:B------:R-:W-:-:S02]  /*49c0*/  F2FP.BF16.PACK_AB R10, R106, R107 ;  /* 0x0000006b6a0a723e */ /* 0x000fc400000010ff */
[----:B---3--:R-:W-:-:S07]  /*49d0*/  F2FP.BF16.PACK_AB R11, R118, R119 ;  /* 0x00000077760b723e */ /* 0x008fce00000010ff */
[----:B0-----:R-:W-:Y:S01]  /*49e0*/  HMMA.16816.F32.BF16 R40, R8, R28, R40 ;  /* 0x0000001c0828723c */ /* 0x001fe20000041828 */
[----:B------:R-:W2:Y:S01]  /*49f0*/  LDL.LU R29, [R1] ;  /* 0x00000000011d7983 */ /* 0x000ea20000300800 */
[----:B------:R0:W-:Y:S01]  /*4a00*/  MUFU.EX2 R125, R92 ;  /* 0x0000005c007d7308 */ /* 0x0001e20000000800 */
[----:B------:R-:W-:Y:S01]  /*4a10*/  FMUL R44, R44, 1.4426950216293334961 ;  /* 0x3fb8aa3b2c2c7820 */ /* 0x000fe20000400000 */
[----:B0-----:R-:W-:Y:S01]  /*4a20*/  MOV R92, R122 ;  /* 0x0000007a005c7202 */ /* 0x001fe20000000f00 */
[--C-:B------:R-:W-:Y:S01]  /*4a30*/  FFMA R122, R88, c[0x0][0x188], -R0.reuse ;  /* 0x00006200587a7a23 */ /* 0x100fe20000000800 */
[----:B------:R-:W-:Y:S01]  /*4a40*/  MOV R88, R117 ;  /* 0x0000007500587202 */ /* 0x000fe20000000f00 */
[----:B------:R-:W-:Y:S02]  /*4a50*/  FFMA R117, R89, c[0x0][0x188], -R0 ;  /* 0x0000620059757a23 */ /* 0x000fe40000000800 */
[----:B------:R-:W-:Y:S01]  /*4a60*/  IMAD.MOV.U32 R89, RZ, RZ, R116 ;  /* 0x000000ffff597224 */ /* 0x000fe200078e0074 */
[----:B------:R-:W-:Y:S01]  /*4a70*/  HMMA.16816.F32.BF16 R72, R108, R34, R72 ;  /* 0x000000226c48723c */ /* 0x000fe20000041848 */
[----:B------:R0:W-:Y:S02]  /*4a80*/  MUFU.EX2 R116, R44 ;  /* 0x0000002c00747308 */ /* 0x0001e40000000800 */
[----:B0-----:R-:W-:-:S02]  /*4a90*/  MOV R44, R32 ;  /* 0x00000020002c7202 */ /* 0x001fc40000000f00 */
[----:B------:R-:W0:Y:S03]  /*4aa0*/  LDSM.16.M88.4 R32, [R36+0xb000] ;  /* 0x00b000002420783b */ /* 0x000e260000000200 */
[----:B------:R-:W-:Y:S01]  /*4ab0*/  HMMA.16816.F32.BF16 R56, R108, R22, R56 ;  /* 0x000000166c38723c */ /* 0x000fe20000041838 */
[--C-:B------:R-:W-:Y:S02]  /*4ac0*/  FFMA R52, R52, c[0x0][0x188], -R0.reuse ;  /* 0x0000620034347a23 */ /* 0x100fe40000000800 */
[----:B------:R-:W-:Y:S01]  /*4ad0*/  FFMA R96, R96, c[0x0][0x188], -R0 ;  /* 0x0000620060607a23 */ /* 0x000fe20000000800 */
[----:B------:R-:W-:Y:S01]  /*4ae0*/  LDSM.16.M88.4 R20, [R36+0x9800] ;  /* 0x009800002414783b */ /* 0x000fe20000000200 */
[----:B------:R-:W-:-:S03]  /*4af0*/  FMUL R52, R52, 1.4426950216293334961 ;  /* 0x3fb8aa3b34347820 */ /* 0x000fc60000400000 */
[C---:B------:R-:W-:Y:S01]  /*4b00*/  HMMA.16816.F32.BF16 R80, R108.reuse, R26, R80 ;  /* 0x0000001a6c50723c */ /* 0x040fe20000041850 */
[----:B------:R-:W-:Y:S07]  /*4b10*/  LDSM.16.M88.4 R24, [R36+0xa800] ;  /* 0x00a800002418783b */ /* 0x000fee0000000200 */
[----:B------:R-:W-:Y:S01]  /*4b20*/  HMMA.16816.F32.BF16 R100, R108, R18, R100 ;  /* 0x000000126c64723c */ /* 0x000fe20000041864 */
[----:B------:R1:W-:Y:S01]  /*4b30*/  MUFU.EX2 R110, R52 ;  /* 0x00000034006e7308 */ /* 0x0003e20000000800 */
[----:B------:R-:W3:Y:S04]  /*4b40*/  LDSM.16.M88.4 R16, [R36+0x9000] ;  /* 0x009000002410783b */ /* 0x000ee80000000200 */
[----:B------:R-:W4:Y:S01]  /*4b50*/  LDSM.16.M88.4 R36, [R36+0xb800] ;  /* 0x00b800002424783b */ /* 0x000f220000000200 */
[----:B-1----:R-:W-:-:S03]  /*4b60*/  FMUL R52, R96, 1.4426950216293334961 ;  /* 0x3fb8aa3b60347820 */ /* 0x002fc60000400000 */
[----:B------:R-:W3:Y:S01]  /*4b70*/  LDL.LU R96, [R1+0x4] ;  /* 0x0000040001607983 */ /* 0x000ee20000300800 */
[----:B0-----:R-:W-:Y:S01]  /*4b80*/  HMMA.16816.F32.BF16 R56, R8, R32, R56 ;  /* 0x000000200838723c */ /* 0x001fe20000041838 */
[----:B------:R-:W-:Y:S02]  /*4b90*/  FFMA R93, R93, c[0x0][0x188], -R0 ;  /* 0x000062005d5d7a23 */ /* 0x000fe40000000800 */
[--C-:B------:R-:W-:Y:S02]  /*4ba0*/  FFMA R95, R95, c[0x0][0x188], -R2.reuse ;  /* 0x000062005f5f7a23 */ /* 0x100fe40000000802 */
[--C-:B------:R-:W-:Y:S02]  /*4bb0*/  FFMA R94, R94, c[0x0][0x188], -R2.reuse ;  /* 0x000062005e5e7a23 */ /* 0x100fe40000000802 */
[--C-:B------:R-:W-:Y:S02]  /*4bc0*/  FFMA R90, R90, c[0x0][0x188], -R2.reuse ;  /* 0x000062005a5a7a23 */ /* 0x100fe40000000802 */
[----:B------:R-:W-:-:S02]  /*4bd0*/  FFMA R91, R91, c[0x0][0x188], -R2 ;  /* 0x000062005b5b7a23 */ /* 0x000fc40000000802 */
[----:B--2---:R-:W-:Y:S02]  /*4be0*/  FADD R32, R70, R29 ;  /* 0x0000001d46207221 */ /* 0x004fe40000000000 */
[----:B------:R-:W2:Y:S01]  /*4bf0*/  LDL.LU R70, [R1+0x238] ;  /* 0x0002380001467983 */ /* 0x000ea20000300800 */
[----:B------:R-:W-:Y:S02]  /*4c00*/  FMUL R93, R93, 1.4426950216293334961 ;  /* 0x3fb8aa3b5d5d7820 */ /* 0x000fe40000400000 */
[----:B------:R-:W-:Y:S02]  /*4c10*/  FMUL R122, R122, 1.4426950216293334961 ;  /* 0x3fb8aa3b7a7a7820 */ /* 0x000fe40000400000 */
[----:B------:R-:W-:Y:S02]  /*4c20*/  FMUL R117, R117, 1.4426950216293334961 ;  /* 0x3fb8aa3b75757820 */ /* 0x000fe40000400000 */
[----:B------:R-:W-:Y:S02]  /*4c30*/  FMUL R95, R95, 1.4426950216293334961 ;  /* 0x3fb8aa3b5f5f7820 */ /* 0x000fe40000400000 */
[----:B------:R-:W-:-:S02]  /*4c40*/  FMUL R94, R94, 1.4426950216293334961 ;  /* 0x3fb8aa3b5e5e7820 */ /* 0x000fc40000400000 */
[----:B------:R-:W-:Y:S02]  /*4c50*/  FMUL R90, R90, 1.4426950216293334961 ;  /* 0x3fb8aa3b5a5a7820 */ /* 0x000fe40000400000 */
[----:B------:R-:W-:Y:S01]  /*4c60*/  FMUL R91, R91, 1.4426950216293334961 ;  /* 0x3fb8aa3b5b5b7820 */ /* 0x000fe20000400000 */
[----:B------:R-:W0:Y:S01]  /*4c70*/  MUFU.EX2 R124, R93 ;  /* 0x0000005d007c7308 */ /* 0x000e220000000800 */
[C---:B------:R-:W-:Y:S07]  /*4c80*/  HMMA.16816.F32.BF16 R64, R8.reuse, R4, R64 ;  /* 0x000000040840723c */ /* 0x040fee0000041840 */
[----:B------:R-:W-:Y:S01]  /*4c90*/  MUFU.EX2 R109, R95 ;  /* 0x0000005f006d7308 */ /* 0x000fe20000000800 */
[C---:B------:R-:W-:Y:S07]  /*4ca0*/  HMMA.16816.F32.BF16 R72, R8.reuse, R12, R72 ;  /* 0x0000000c0848723c */ /* 0x040fee0000041848 */
[----:B------:R-:W-:Y:S08]  /*4cb0*/  MUFU.EX2 R122, R122 ;  /* 0x0000007a007a7308 */ /* 0x000ff00000000800 */
[----:B------:R-:W1:Y:S08]  /*4cc0*/  MUFU.EX2 R117, R117 ;  /* 0x0000007500757308 */ /* 0x000e700000000800 */
[----:B------:R-:W0:Y:S08]  /*4cd0*/  MUFU.EX2 R108, R94 ;  /* 0x0000005e006c7308 */ /* 0x000e300000000800 */
[----:B------:R-:W-:Y:S08]  /*4ce0*/  MUFU.EX2 R95, R90 ;  /* 0x0000005a005f7308 */ /* 0x000ff00000000800 */
[----:B------:R-:W0:Y:S01]  /*4cf0*/  MUFU.EX2 R93, R91 ;  /* 0x0000005b005d7308 */ /* 0x000e220000000800 */
[----:B---3--:R-:W-:Y:S01]  /*4d00*/  HMMA.16816.F32.BF16 R84, R8, R16, R84 ;  /* 0x000000100854723c */ /* 0x008fe20000041854 */
[----:B------:R-:W-:-:S02]  /*4d10*/  FFMA R46, R46, c[0x0][0x188], -R2 ;  /* 0x000062002e2e7a23 */ /* 0x000fc40000000802 */
[----:B------:R-:W-:Y:S02]  /*4d20*/  FFMA R4, R47, c[0x0][0x188], -R2 ;  /* 0x000062002f047a23 */ /* 0x000fe40000000802 */
[----:B------:R-:W-:-:S03]  /*4d30*/  FMUL R46, R46, 1.4426950216293334961 ;  /* 0x3fb8aa3b2e2e7820 */ /* 0x000fc60000400000 */
[C---:B------:R-:W-:Y:S01]  /*4d40*/  HMMA.16816.F32.BF16 R80, R8.reuse, R20, R80 ;  /* 0x000000140850723c */ /* 0x040fe20000041850 */
[----:B------:R3:W-:Y:S07]  /*4d50*/  MUFU.EX2 R47, R46 ;  /* 0x0000002e002f7308 */ /* 0x0007ee0000000800 */
[C---:B------:R-:W-:Y:S08]  /*4d60*/  HMMA.16816.F32.BF16 R100, R8.reuse, R24, R100 ;  /* 0x000000180864723c */ /* 0x040ff00000041864 */
[----:B----4-:R-:W-:Y:S07]  /*4d70*/  HMMA.16816.F32.BF16 R112, R8, R36, R112 ;  /* 0x000000240870723c */ /* 0x010fee0000041870 */
[----:B0-----:R-:W-:-:S02]  /*4d80*/  F2FP.BF16.PACK_AB R8, R124, R125 ;  /* 0x0000007d7c08723e */ /* 0x001fc400000010ff */
[----:B-1----:R-:W-:Y:S02]  /*4d90*/  F2FP.BF16.PACK_AB R10, R117, R122 ;  /* 0x0000007a750a723e */ /* 0x002fe400000010ff */
[----:B------:R-:W-:Y:S02]  /*4da0*/  F2FP.BF16.PACK_AB R9, R109, R108 ;  /* 0x0000006c6d09723e */ /* 0x000fe400000010ff */
[----:B------:R-:W-:Y:S01]  /*4db0*/  F2FP.BF16.PACK_AB R11, R93, R95 ;  /* 0x0000005f5d0b723e */ /* 0x000fe200000010ff */
[----:B---3--:R-:W-:Y:S02]  /*4dc0*/  FMUL R46, R4, 1.4426950216293334961 ;  /* 0x3fb8aa3b042e7820 */ /* 0x008fe40000400000 */
[----:B------:R-:W-:-:S04]  /*4dd0*/  FFMA R45, R45, c[0x0][0x188], -R0 ;  /* 0x000062002d2d7a23 */ /* 0x000fc80000000800 */
[C---:B------:R-:W-:Y:S01]  /*4de0*/  HMMA.16816.F32.BF16 R64, R8.reuse, R6, R64 ;  /* 0x000000060840723c */ /* 0x040fe20000041840 */
[----:B------:R-:W0:Y:S01]  /*4df0*/  LDSM.16.M88.4 R4, [R3+0x8080] ;  /* 0x008080000304783b */ /* 0x000e220000000200 */
[----:B------:R-:W-:Y:S02]  /*4e00*/  FMUL R45, R45, 1.4426950216293334961 ;  /* 0x3fb8aa3b2d2d7820 */ /* 0x000fe40000400000 */
[--C-:B------:R-:W-:Y:S02]  /*4e10*/  FFMA R54, R54, c[0x0][0x188], -R2.reuse ;  /* 0x0000620036367a23 */ /* 0x100fe40000000802 */
[----:B------:R-:W-:Y:S02]  /*4e20*/  FFMA R55, R55, c[0x0][0x188], -R2 ;  /* 0x0000620037377a23 */ /* 0x000fe40000000802 */
[----:B------:R-:W-:Y:S01]  /*4e30*/  HMMA.16816.F32.BF16 R72, R8, R14, R72 ;  /* 0x0000000e0848723c */ /* 0x000fe20000041848 */
[----:B------:R-:W1:Y:S01]  /*4e40*/  LDSM.16.M88.4 R12, [R3+0x8880] ;  /* 0x00888000030c783b */ /* 0x000e620000000200 */
[--C-:B------:R-:W-:Y:S01]  /*4e50*/  FFMA R53, R53, c[0x0][0x188], -R0.reuse ;  /* 0x0000620035357a23 */ /* 0x100fe20000000800 */
[----:B------:R3:W4:Y:S01]  /*4e60*/  MUFU.EX2 R111, R45 ;  /* 0x0000002d006f7308 */ /* 0x0007220000000800 */
[----:B------:R-:W-:Y:S01]  /*4e70*/  FFMA R90, R68, c[0x0][0x188], -R0 ;  /* 0x00006200445a7a23 */ /* 0x000fe20000000800 */
[----:B------:R-:W-:Y:S01]  /*4e80*/  MOV R68, R44 ;  /* 0x0000002c00447202 */ /* 0x000fe20000000f00 */
[----:B------:R-:W-:-:S02]  /*4e90*/  FMUL R44, R55, 1.4426950216293334961 ;  /* 0x3fb8aa3b372c7820 */ /* 0x000fc40000400000 */
[C---:B------:R-:W-:Y:S01]  /*4ea0*/  HMMA.16816.F32.BF16 R84, R8.reuse, R18, R84 ;  /* 0x000000120854723c */ /* 0x040fe20000041854 */
[----:B------:R-:W0:Y:S01]  /*4eb0*/  LDSM.16.M88.4 R16, [R3+0x9080] ;  /* 0x009080000310783b */ /* 0x000e220000000200 */
[----:B------:R-:W-:Y:S02]  /*4ec0*/  FMUL R53, R53, 1.4426950216293334961 ;  /* 0x3fb8aa3b35357820 */ /* 0x000fe40000400000 */
[----:B---3--:R-:W-:Y:S01]  /*4ed0*/  FMUL R45, R54, 1.4426950216293334961 ;  /* 0x3fb8aa3b362d7820 */ /* 0x008fe20000400000 */
[----:B------:R-:W3:Y:S08]  /*4ee0*/  MUFU.EX2 R46, R46 ;  /* 0x0000002e002e7308 */ /* 0x000ef00000000800 */
[----:B------:R-:W0:Y:S08]  /*4ef0*/  MUFU.EX2 R94, R53 ;  /* 0x00000035005e7308 */ /* 0x000e300000000800 */
[----:B------:R-:W-:Y:S08]  /*4f00*/  MUFU.EX2 R45, R45 ;  /* 0x0000002d002d7308 */ /* 0x000ff00000000800 */
[----:B------:R-:W0:Y:S01]  /*4f10*/  MUFU.EX2 R44, R44 ;  /* 0x0000002c002c7308 */ /* 0x000e220000000800 */
[----:B------:R-:W-:Y:S01]  /*4f20*/  MOV R28, R88 ;  /* 0x00000058001c7202 */ /* 0x000fe20000000f00 */
[C---:B------:R-:W-:Y:S01]  /*4f30*/  HMMA.16816.F32.BF16 R80, R8.reuse, R22, R80 ;  /* 0x000000160850723c */ /* 0x040fe20000041850 */
[----:B------:R-:W-:Y:S01]  /*4f40*/  MOV R33, R92 ;  /* 0x0000005c00217202 */ /* 0x000fe20000000f00 */
[----:B------:R-:W-:Y:S01]  /*4f50*/  IMAD.MOV.U32 R37, RZ, RZ, R89 ;  /* 0x000000ffff257224 */ /* 0x000fe200078e0059 */
[----:B------:R-:W-:Y:S05]  /*4f60*/  LDSM.16.M88.4 R20, [R3+0x9880] ;  /* 0x009880000314783b */ /* 0x000fea0000000200 */
[----:B------:R-:W-:Y:S01]  /*4f70*/  HMMA.16816.F32.BF16 R40, R8, R30, R40 ;  /* 0x0000001e0828723c */ /* 0x000fe20000041828 */
[----:B------:R-:W-:-:S02]  /*4f80*/  FADD R33, R28, R33 ;  /* 0x000000211c217221 */ /* 0x000fc40000000000 */
[----:B------:R-:W-:Y:S01]  /*4f90*/  FFMA R36, R48, c[0x0][0x188], -R0 ;  /* 0x0000620030247a23 */ /* 0x000fe20000000800 */
[----:B------:R-:W-:Y:S04]  /*4fa0*/  LDSM.16.M88.4 R28, [R3+0xa880] ;  /* 0x00a88000031c783b */ /* 0x000fe80000000200 */
[C---:B------:R-:W-:Y:S08]  /*4fb0*/  HMMA.16816.F32.BF16 R100, R8.reuse, R26, R100 ;  /* 0x0000001a0864723c */ /* 0x040ff00000041864 */
[C---:B------:R-:W-:Y:S08]  /*4fc0*/  HMMA.16816.F32.BF16 R56, R8.reuse, R34, R56 ;  /* 0x000000220838723c */ /* 0x040ff00000041838 */
[----:B------:R-:W-:Y:S01]  /*4fd0*/  HMMA.16816.F32.BF16 R112, R8, R38, R112 ;  /* 0x000000260870723c */ /* 0x000fe20000041870 */
[----:B------:R-:W-:Y:S01]  /*4fe0*/  FMUL R36, R36, 1.4426950216293334961 ;  /* 0x3fb8aa3b24247820 */ /* 0x000fe20000400000 */
[----:B------:R-:W-:Y:S05]  /*4ff0*/  LDSM.16.M88.4 R24, [R3+0xa080] ;  /* 0x00a080000318783b */ /* 0x000fea0000000200 */
[----:B----4-:R-:W-:-:S02]  /*5000*/  F2FP.BF16.PACK_AB R8, R111, R116 ;  /* 0x000000746f08723e */ /* 0x010fc400000010ff */
[----:B---3--:R-:W-:Y:S02]  /*5010*/  F2FP.BF16.PACK_AB R9, R46, R47 ;  /* 0x0000002f2e09723e */ /* 0x008fe400000010ff */
[----:B0-----:R-:W-:Y:S02]  /*5020*/  F2FP.BF16.PACK_AB R10, R94, R110 ;  /* 0x0000006e5e0a723e */ /* 0x001fe400000010ff */
[----:B------:R-:W-:-:S07]  /*5030*/  F2FP.BF16.PACK_AB R11, R44, R45 ;  /* 0x0000002d2c0b723e */ /* 0x000fce00000010ff */
[C---:B------:R-:W-:Y:S07]  /*5040*/  HMMA.16816.F32.BF16 R64, R8.reuse, R4, R64 ;  /* 0x000000040840723c */ /* 0x040fee0000041840 */
[----:B------:R-:W-:Y:S02]  /*5050*/  FADD R5, R71, R33 ;  /* 0x0000002147057221 */ /* 0x000fe40000000000 */
[----:B------:R-:W-:Y:S01]  /*5060*/  FADD R4, R96, R32 ;  /* 0x0000002060047221 */ /* 0x000fe20000000000 */
[----:B-1----:R-:W-:Y:S01]  /*5070*/  HMMA.16816.F32.BF16 R72, R8, R12, R72 ;  /* 0x0000000c0848723c */ /* 0x002fe20000041848 */
[----:B------:R-:W-:Y:S01]  /*5080*/  FADD R5, R79, R5 ;  /* 0x000000054f057221 */ /* 0x000fe20000000000 */
[----:B------:R-:W3:Y:S01]  /*5090*/  LDL.LU R71, [R1+0x234] ;  /* 0x0002340001477983 */ /* 0x000ee20000300800 */
[----:B------:R-:W-:-:S02]  /*50a0*/  FADD R4, R98, R4 ;  /* 0x0000000462047221 */ /* 0x000fc40000000000 */
[----:B------:R-:W-:Y:S01]  /*50b0*/  FADD R5, R37, R5 ;  /* 0x0000000525057221 */ /* 0x000fe20000000000 */
[----:B------:R-:W4:Y:S01]  /*50c0*/  LDL.LU R79, [R1+0x230] ;  /* 0x00023000014f7983 */ /* 0x000f220000300800 */
[----:B------:R-:W-:Y:S01]  /*50d0*/  FADD R13, R68, R4 ;  /* 0x00000004440d7221 */ /* 0x000fe20000000000 */
[----:B------:R-:W-:Y:S02]  /*50e0*/  HMMA.16816.F32.BF16 R84, R8, R16, R84 ;  /* 0x000000100854723c */ /* 0x000fe40000041854 */
[----:B------:R-:W4:Y:S04]  /*50f0*/  LDL.LU R98, [R1+0x22c] ;  /* 0x00022c0001627983 */ /* 0x000f280000300800 */
[----:B------:R-:W0:Y:S01]  /*5100*/  LDSM.16.M88.4 R32, [R3+0xb080] ;  /* 0x00b080000320783b */ /* 0x000e220000000200 */
[----:B------:R-:W-:-:S03]  /*5110*/  FADD R16, R99, R5 ;  /* 0x0000000563107221 */ /* 0x000fc60000000000 */
[----:B------:R-:W4:Y:S01]  /*5120*/  LDL.LU R99, [R1+0x228] ;  /* 0x0002280001637983 */ /* 0x000f220000300800 */
[----:B--2---:R-:W-:-:S04]  /*5130*/  FFMA R12, R70, c[0x0][0x188], -R2 ;  /* 0x00006200460c7a23 */ /* 0x004fc80000000802 */
[----:B------:R-:W-:-:S04]  /*5140*/  FMUL R12, R12, 1.4426950216293334961 ;  /* 0x3fb8aa3b0c0c7820 */ /* 0x000fc80000400000 */
[----:B------:R1:W-:Y:S02]  /*5150*/  MUFU.EX2 R4, R12 ;  /* 0x0000000c00047308 */ /* 0x0003e40000000800 */
[----:B-1----:R-:W-:Y:S02]  /*5160*/  FADD R12, R78, R13 ;  /* 0x0000000d4e0c7221 */ /* 0x002fe40000000000 */
[----:B------:R-:W-:Y:S01]  /*5170*/  FADD R13, R51, R16 ;  /* 0x00000010330d7221 */ /* 0x000fe20000000000 */
[----:B------:R-:W2:Y:S01]  /*5180*/  LDL.LU R78, [R1+0x224] ;  /* 0x00022400014e7983 */ /* 0x000ea20000300800 */
[----:B------:R-:W-:Y:S02]  /*5190*/  FADD R16, R50, R12 ;  /* 0x0000000c32107221 */ /* 0x000fe40000000000 */
[----:B------:R-:W-:Y:S01]  /*51a0*/  FADD R13, R63, R13 ;  /* 0x0000000d3f0d7221 */ /* 0x000fe20000000000 */
[----:B------:R-:W2:Y:S01]  /*51b0*/  LDL.LU R51, [R1+0x220] ;  /* 0x0002200001337983 */ /* 0x000ea20000300800 */
[----:B------:R-:W-:-:S02]  /*51c0*/  FADD R16, R49, R16 ;  /* 0x0000001031107221 */ /* 0x000fc40000000000 */
[----:B------:R-:W-:Y:S01]  /*51d0*/  FADD R13, R77, R13 ;  /* 0x0000000d4d0d7221 */ /* 0x000fe20000000000 */
[----:B------:R-:W2:Y:S01]  /*51e0*/  LDL.LU R50, [R1+0x21c] ;  /* 0x00021c0001327983 */ /* 0x000ea20000300800 */
[----:B------:R-:W-:Y:S02]  /*51f0*/  FADD R17, R62, R16 ;  /* 0x000000103e117221 */ /* 0x000fe40000000000 */
[----:B------:R-:W-:Y:S01]  /*5200*/  FADD R16, R76, R13 ;  /* 0x0000000d4c107221 */ /* 0x000fe20000000000 */
[----:B------:R-:W2:Y:S03]  /*5210*/  LDL.LU R63, [R1+0x218] ;  /* 0x00021800013f7983 */ /* 0x000ea60000300800 */
[----:B------:R-:W-:Y:S01]  /*5220*/  FADD R16, R107, R16 ;  /* 0x000000106b107221 */ /* 0x000fe20000000000 */
[----:B------:R-:W2:Y:S04]  /*5230*/  LDL.LU R49, [R1+0x214] ;  /* 0x0002140001317983 */ /* 0x000ea80000300800 */
[----:B------:R-:W2:Y:S01]  /*5240*/  LDL.LU R77, [R1+0x210] ;  /* 0x00021000014d7983 */ /* 0x000ea20000300800 */
[----:B------:R-:W-:-:S03]  /*5250*/  FADD R16, R106, R16 ;  /* 0x000000106a107221 */ /* 0x000fc60000000000 */
[----:B------:R-:W2:Y:S04]  /*5260*/  LDL.LU R62, [R1+0x20c] ;  /* 0x00020c00013e7983 */ /* 0x000ea80000300800 */
[----:B------:R-:W2:Y:S04]  /*5270*/  LDL.LU R76, [R1+0x208] ;  /* 0x00020800014c7983 */ /* 0x000ea80000300800 */
[----:B------:R-:W2:Y:S04]  /*5280*/  LDL.LU R107, [R1+0x204] ;  /* 0x00020400016b7983 */ /* 0x000ea80000300800 */
[----:B------:R-:W2:Y:S01]  /*5290*/  LDL.LU R106, [R1+0x200] ;  /* 0x00020000016a7983 */ /* 0x000ea20000300800 */
[----:B------:R-:W-:Y:S01]  /*52a0*/  FADD R123, R123, R17 ;  /* 0x000000117b7b7221 */ /* 0x000fe20000000000 */
[----:B------:R1:W-:Y:S03]  /*52b0*/  MUFU.EX2 R70, R36 ;  /* 0x0000002400467308 */ /* 0x0003e60000000800 */
[----:B------:R-:W-:Y:S01]  /*52c0*/  FADD R123, R119, R123 ;  /* 0x0000007b777b7221 */ /* 0x000fe20000000000 */
[----:B-1----:R-:W1:Y:S03]  /*52d0*/  LDSM.16.M88.4 R36, [R3+0xb880] ;  /* 0x00b880000324783b */ /* 0x002e660000000200 */
[----:B------:R-:W-:-:S02]  /*52e0*/  FADD R123, R118, R123 ;  /* 0x0000007b767b7221 */ /* 0x000fc40000000000 */
[----:B------:R-:W-:Y:S02]  /*52f0*/  FADD R16, R125, R16 ;  /* 0x000000107d107221 */ /* 0x000fe40000000000 */
[----:B------:R-:W-:Y:S02]  /*5300*/  FADD R108, R108, R123 ;  /* 0x0000007b6c6c7221 */ /* 0x000fe40000000000 */
[----:B------:R-:W-:Y:S02]  /*5310*/  FMUL R90, R90, 1.4426950216293334961 ;  /* 0x3fb8aa3b5a5a7820 */ /* 0x000fe40000400000 */
[--C-:B------:R-:W-:Y:S02]  /*5320*/  FFMA R69, R69, c[0x0][0x188], -R0.reuse ;  /* 0x0000620045457a23 */ /* 0x100fe40000000800 */
[--C-:B------:R-:W-:Y:S02]  /*5330*/  FFMA R97, R97, c[0x0][0x188], -R0.reuse ;  /* 0x0000620061617a23 */ /* 0x100fe40000000800 */
[----:B------:R-:W-:-:S02]  /*5340*/  FFMA R104, R104, c[0x0][0x188], -R0 ;  /* 0x0000620068687a23 */ /* 0x000fc40000000800 */
[----:B------:R-:W-:Y:S01]  /*5350*/  FFMA R60, R60, c[0x0][0x188], -R0 ;  /* 0x000062003c3c7a23 */ /* 0x000fe20000000800 */
[----:B------:R-:W-:Y:S01]  /*5360*/  MUFU.EX2 R52, R52 ;  /* 0x0000003400347308 */ /* 0x000fe20000000800 */
[----:B------:R-:W-:Y:S01]  /*5370*/  FADD R16, R124, R16 ;  /* 0x000000107c107221 */ /* 0x000fe20000000000 */
[----:B0-----:R-:W-:Y:S01]  /*5380*/  HMMA.16816.F32.BF16 R56, R8, R32, R56 ;  /* 0x000000200838723c */ /* 0x001fe20000041838 */
[----:B------:R-:W-:Y:S02]  /*5390*/  FADD R108, R109, R108 ;  /* 0x0000006c6d6c7221 */ /* 0x000fe40000000000 */
[----:B------:R-:W-:-:S05]  /*53a0*/  FFMA R88, R105, c[0x0][0x188], -R0 ;  /* 0x0000620069587a23 */ /* 0x000fca0000000800 */
[----:B------:R-:W-:Y:S01]  /*53b0*/  HMMA.16816.F32.BF16 R80, R8, R20, R80 ;  /* 0x000000140850723c */ /* 0x000fe20000041850 */
[----:B------:R-:W-:-:S07]  /*53c0*/  FADD R16, R122, R16 ;  /* 0x000000107a107221 */ /* 0x000fce0000000000 */
[----:B------:R-:W-:Y:S01]  /*53d0*/  HMMA.16816.F32.BF16 R40, R8, R24, R40 ;  /* 0x000000180828723c */ /* 0x000fe20000041828 */
[----:B------:R-:W-:-:S07]  /*53e0*/  FADD R108, R95, R108 ;  /* 0x0000006c5f6c7221 */ /* 0x000fce0000000000 */
[C---:B------:R-:W-:Y:S01]  /*53f0*/  HMMA.16816.F32.BF16 R100, R8.reuse, R28, R100 ;  /* 0x0000001c0864723c */ /* 0x040fe20000041864 */
[----:B------:R-:W-:Y:S02]  /*5400*/  FADD R16, R117, R16 ;  /* 0x0000001075107221 */ /* 0x000fe40000000000 */
[----:B------:R-:W-:Y:S01]  /*5410*/  FFMA R61, R61, c[0x0][0x188], -R0 ;  /* 0x000062003d3d7a23 */ /* 0x000fe20000000800 */
[----:B------:R-:W-:Y:S01]  /*5420*/  LOP3.LUT R96, R3, 0x40, RZ, 0x3c, !PT ;  /* 0x0000004003607812 */ /* 0x000fe200078e3cff */
[----:B------:R-:W-:Y:S01]  /*5430*/  FADD R108, R93, R108 ;  /* 0x0000006c5d6c7221 */ /* 0x000fe20000000000 */
[----:B------:R-:W-:Y:S01]  /*5440*/  MUFU.EX2 R90, R90 ;  /* 0x0000005a005a7308 */ /* 0x000fe20000000800 */
[----:B------:R-:W-:Y:S01]  /*5450*/  FMUL R69, R69, 1.4426950216293334961 ;  /* 0x3fb8aa3b45457820 */ /* 0x000fe20000400000 */
[----:B-1----:R-:W-:Y:S01]  /*5460*/  HMMA.16816.F32.BF16 R112, R8, R36, R112 ;  /* 0x000000240870723c */ /* 0x002fe20000041870 */
[----:B------:R-:W-:Y:S01]  /*5470*/  FADD R16, R116, R16 ;  /* 0x0000001074107221 */ /* 0x000fe20000000000 */
[----:B------:R-:W2:Y:S01]  /*5480*/  LDL.LU R125, [R1+0x1fc] ;  /* 0x0001fc00017d7983 */ /* 0x000ea20000300800 */
[----:B------:R-:W-:-:S02]  /*5490*/  FADD R108, R47, R108 ;  /* 0x0000006c2f6c7221 */ /* 0x000fc40000000000 */
[----:B------:R-:W-:Y:S01]  /*54a0*/  FADD R16, R111, R16 ;  /* 0x000000106f107221 */ /* 0x000fe20000000000 */
[----:B------:R-:W0:Y:S01]  /*54b0*/  MUFU.EX2 R92, R69 ;  /* 0x00000045005c7308 */ /* 0x000e220000000800 */
[----:B------:R-:W-:Y:S01]  /*54c0*/  FADD R108, R46, R108 ;  /* 0x0000006c2e6c7221 */ /* 0x000fe20000000000 */
[----:B------:R1:W5:Y:S01]  /*54d0*/  LDL.LU R124, [R1+0x1f8] ;  /* 0x0001f800017c7983 */ /* 0x0003620000300800 */
[----:B------:R-:W-:Y:S02]  /*54e0*/  FMUL R53, R97, 1.4426950216293334961 ;  /* 0x3fb8aa3b61357820 */ /* 0x000fe40000400000 */
[----:B------:R-:W-:Y:S02]  /*54f0*/  FADD R16, R110, R16 ;  /* 0x000000106e107221 */ /* 0x000fe40000000000 */
[----:B------:R-:W-:Y:S02]  /*5500*/  FADD R108, R45, R108 ;  /* 0x0000006c2d6c7221 */ /* 0x000fe40000000000 */
[----:B------:R-:W-:-:S02]  /*5510*/  FMUL R91, R104, 1.4426950216293334961 ;  /* 0x3fb8aa3b685b7820 */ /* 0x000fc40000400000 */
[----:B------:R-:W-:Y:S01]  /*5520*/  FMUL R60, R60, 1.4426950216293334961 ;  /* 0x3fb8aa3b3c3c7820 */ /* 0x000fe20000400000 */
[----:B------:R-:W1:Y:S01]  /*5530*/  MUFU.EX2 R53, R53 ;  /* 0x0000003500357308 */ /* 0x000e620000000800 */
[----:B------:R-:W-:Y:S02]  /*5540*/  FADD R16, R94, R16 ;  /* 0x000000105e107221 */ /* 0x000fe40000000000 */
[----:B------:R-:W-:Y:S02]  /*5550*/  FADD R108, R44, R108 ;  /* 0x0000006c2c6c7221 */ /* 0x000fe40000000000 */
[----:B------:R-:W-:Y:S01]  /*5560*/  FMUL R88, R88, 1.4426950216293334961 ;  /* 0x3fb8aa3b58587820 */ /* 0x000fe20000400000 */
[----:B0-----:R-:W-:Y:S02]  /*5570*/  F2FP.BF16.PACK_AB R8, R92, R90 ;  /* 0x0000005a5c08723e */ /* 0x001fe400000010ff */
[----:B------:R-:W-:Y:S01]  /*5580*/  MUFU.EX2 R89, R60 ;  /* 0x0000003c00597308 */ /* 0x000fe20000000800 */
[----:B------:R-:W-:Y:S01]  /*5590*/  FADD R16, R90, R16 ;  /* 0x000000105a107221 */ /* 0x000fe20000000000 */
[----:B------:R-:W-:Y:S06]  /*55a0*/  LDSM.16.M88.4 R44, [R96+0x8880] ;  /* 0x00888000602c783b */ /* 0x000fec0000000200 */
[----:B------:R-:W-:Y:S01]  /*55b0*/  MUFU.EX2 R91, R91 ;  /* 0x0000005b005b7308 */ /* 0x000fe20000000800 */
[----:B------:R-:W-:-:S07]  /*55c0*/  FADD R16, R92, R16 ;  /* 0x000000105c107221 */ /* 0x000fce0000000000 */
[----:B------:R-:W-:Y:S01]  /*55d0*/  MUFU.EX2 R88, R88 ;  /* 0x0000005800587308 */ /* 0x000fe20000000800 */
[----:B------:R-:W-:Y:S01]  /*55e0*/  FMUL R61, R61, 1.4426950216293334961 ;  /* 0x3fb8aa3b3d3d7820 */ /* 0x000fe20000400000 */
[----:B-1----:R-:W-:-:S06]  /*55f0*/  F2FP.BF16.PACK_AB R10, R53, R52 ;  /* 0x00000034350a723e */ /* 0x002fcc00000010ff */
[----:B------:R-:W-:Y:S01]  /*5600*/  MUFU.EX2 R69, R61 ;  /* 0x0000003d00457308 */ /* 0x000fe20000000800 */
[----:B---3--:R-:W-:-:S04]  /*5610*/  FFMA R71, R71, c[0x0][0x188], -R2 ;  /* 0x0000620047477a23 */ /* 0x008fc80000000802 */
[----:B------:R-:W-:Y:S02]  /*5620*/  FMUL R5, R71, 1.4426950216293334961 ;  /* 0x3fb8aa3b47057820 */ /* 0x000fe40000400000 */
[----:B----4-:R-:W-:-:S04]  /*5630*/  FFMA R98, R98, c[0x0][0x188], -R2 ;  /* 0x0000620062627a23 */ /* 0x010fc80000000802 */
[----:B------:R-:W0:Y:S01]  /*5640*/  MUFU.EX2 R5, R5 ;  /* 0x0000000500057308 */ /* 0x000e220000000800 */
[----:B------:R-:W-:Y:S02]  /*5650*/  FMUL R12, R98, 1.4426950216293334961 ;  /* 0x3fb8aa3b620c7820 */ /* 0x000fe40000400000 */
[----:B------:R-:W-:-:S04]  /*5660*/  FFMA R99, R99, c[0x0][0x188], -R2 ;  /* 0x0000620063637a23 */ /* 0x000fc80000000802 */
[----:B------:R-:W-:Y:S01]  /*5670*/  FMUL R13, R99, 1.4426950216293334961 ;  /* 0x3fb8aa3b630d7820 */ /* 0x000fe20000400000 */
[----:B------:R-:W1:Y:S08]  /*5680*/  MUFU.EX2 R12, R12 ;  /* 0x0000000c000c7308 */ /* 0x000e700000000800 */
[----:B------:R-:W3:Y:S01]  /*5690*/  MUFU.EX2 R13, R13 ;  /* 0x0000000d000d7308 */ /* 0x000ee20000000800 */
[----:B0-----:R-:W-:Y:S01]  /*56a0*/  F2FP.BF16.PACK_AB R9, R5, R4 ;  /* 0x000000040509723e */ /* 0x001fe200000010ff */
[----:B------:R-:W-:-:S04]  /*56b0*/  FADD R4, R4, R108 ;  /* 0x0000006c04047221 */ /* 0x000fc80000000000 */
[----:B------:R-:W-:Y:S02]  /*56c0*/  FADD R5, R5, R4 ;  /* 0x0000000405057221 */ /* 0x000fe40000000000 */
[----:B------:R-:W-:Y:S02]  /*56d0*/  FADD R4, R52, R16 ;  /* 0x0000001034047221 */ /* 0x000fe40000000000 */
[----:B-1----:R-:W-:Y:S02]  /*56e0*/  FADD R5, R12, R5 ;  /* 0x000000050c057221 */ /* 0x002fe40000000000 */
[----:B------:R-:W-:Y:S01]  /*56f0*/  FADD R4, R53, R4 ;  /* 0x0000000435047221 */ /* 0x000fe20000000000 */
[C---:B---3--:R-:W-:Y:S01]  /*5700*/  F2FP.BF16.PACK_AB R11, R13.reuse, R12 ;  /* 0x0000000c0d0b723e */ /* 0x048fe200000010ff */
[----:B------:R-:W-:Y:S02]  /*5710*/  FADD R13, R13, R5 ;  /* 0x000000050d0d7221 */ /* 0x000fe40000000000 */
[----:B------:R-:W-:-:S04]  /*5720*/  FADD R4, R91, R4 ;  /* 0x000000045b047221 */ /* 0x000fc80000000000 */
[C---:B------:R-:W-:Y:S01]  /*5730*/  HMMA.16816.F32.BF16 R64, R8.reuse, R6, R64 ;  /* 0x000000060840723c */ /* 0x040fe20000041840 */
[----:B------:R-:W-:Y:S02]  /*5740*/  FADD R32, R88, R4 ;  /* 0x0000000458207221 */ /* 0x000fe40000000000 */
[----:B------:R-:W-:Y:S05]  /*5750*/  LDSM.16.M88.4 R4, [R96+0xb880] ;  /* 0x00b880006004783b */ /* 0x000fea0000000200 */
[C---:B------:R-:W-:Y:S08]  /*5760*/  HMMA.16816.F32.BF16 R72, R8.reuse, R14, R72 ;  /* 0x0000000e0848723c */ /* 0x040ff00000041848 */
[C---:B------:R-:W-:Y:S01]  /*5770*/  HMMA.16816.F32.BF16 R84, R8.reuse, R18, R84 ;  /* 0x000000120854723c */ /* 0x040fe20000041854 */
[----:B------:R-:W-:Y:S07]  /*5780*/  LDSM.16.M88.4 R16, [R96+0xa880] ;  /* 0x00a880006010783b */ /* 0x000fee0000000200 */
[C---:B------:R-:W-:Y:S01]  /*5790*/  HMMA.16816.F32.BF16 R80, R8.reuse, R22, R80 ;  /* 0x000000160850723c */ /* 0x040fe20000041850 */
[----:B------:R-:W-:Y:S07]  /*57a0*/  LDSM.16.M88.4 R20, [R96+0xa080] ;  /* 0x00a080006014783b */ /* 0x000fee0000000200 */
[C---:B------:R-:W-:Y:S01]  /*57b0*/  HMMA.16816.F32.BF16 R40, R8.reuse, R26, R40 ;  /* 0x0000001a0828723c */ /* 0x040fe20000041828 */
[----:B------:R-:W-:Y:S07]  /*57c0*/  LDSM.16.M88.4 R24, [R96+0x9880] ;  /* 0x009880006018783b */ /* 0x000fee0000000200 */
[----:B------:R-:W-:Y:S01]  /*57d0*/  HMMA.16816.F32.BF16 R100, R8, R30, R100 ;  /* 0x0000001e0864723c */ /* 0x000fe20000041864 */
[----:B------:R-:W-:Y:S01]  /*57e0*/  LDSM.16.M88.4 R28, [R96+0x9080] ;  /* 0x00908000601c783b */ /* 0x000fe20000000200 */
[----:B--2---:R-:W-:-:S02]  /*57f0*/  FFMA R51, R51, c[0x0][0x188], -R2 ;  /* 0x0000620033337a23 */ /* 0x004fc40000000802 */
[--C-:B------:R-:W-:Y:S02]  /*5800*/  FFMA R50, R50, c[0x0][0x188], -R2.reuse ;  /* 0x0000620032327a23 */ /* 0x100fe40000000802 */
[--C-:B------:R-:W-:Y:S02]  /*5810*/  FFMA R106, R106, c[0x0][0x188], -R2.reuse ;  /* 0x000062006a6a7a23 */ /* 0x100fe40000000802 */
[----:B------:R-:W-:Y:S02]  /*5820*/  FFMA R107, R107, c[0x0][0x188], -R2 ;  /* 0x000062006b6b7a23 */ /* 0x000fe40000000802 */
[----:B------:R-:W-:Y:S02]  /*5830*/  FMUL R33, R106, 1.4426950216293334961 ;  /* 0x3fb8aa3b6a217820 */ /* 0x000fe40000400000 */
[----:B------:R-:W-:-:S04]  /*5840*/  FMUL R60, R107, 1.4426950216293334961 ;  /* 0x3fb8aa3b6b3c7820 */ /* 0x000fc80000400000 */
[----:B------:R-:W0:Y:S01]  /*5850*/  MUFU.EX2 R33, R33 ;  /* 0x0000002100217308 */ /* 0x000e220000000800 */
[----:B------:R-:W-:-:S07]  /*5860*/  FFMA R49, R49, c[0x0][0x188], -R0 ;  /* 0x0000620031317a23 */ /* 0x000fce0000000800 */
[----:B------:R-:W1:Y:S01]  /*5870*/  MUFU.EX2 R60, R60 ;  /* 0x0000003c003c7308 */ /* 0x000e620000000800 */
[----:B------:R-:W-:Y:S02]  /*5880*/  FFMA R62, R62, c[0x0][0x188], -R2 ;  /* 0x000062003e3e7a23 */ /* 0x000fe40000000802 */
[----:B------:R-:W-:Y:S02]  /*5890*/  FMUL R49, R49, 1.4426950216293334961 ;  /* 0x3fb8aa3b31317820 */ /* 0x000fe40000400000 */
[----:B------:R-:W-:Y:S02]  /*58a0*/  FFMA R77, R77, c[0x0][0x188], -R0 ;  /* 0x000062004d4d7a23 */ /* 0x000fe40000000800 */
[----:B------:R-:W-:Y:S02]  /*58b0*/  FFMA R63, R63, c[0x0][0x188], -R2 ;  /* 0x000062003f3f7a23 */ /* 0x000fe40000000802 */
[----:B------:R-:W-:Y:S02]  /*58c0*/  FMUL R50, R50, 1.4426950216293334961 ;  /* 0x3fb8aa3b32327820 */ /* 0x000fe40000400000 */
[----:B0-----:R-:W-:-:S02]  /*58d0*/  FADD R13, R33, R13 ;  /* 0x0000000d210d7221 */ /* 0x001fc40000000000 */
[----:B------:R-:W-:Y:S02]  /*58e0*/  FFMA R76, R76, c[0x0][0x188], -R0 ;  /* 0x000062004c4c7a23 */ /* 0x000fe40000000800 */
[----:B------:R-:W-:Y:S01]  /*58f0*/  FMUL R61, R62, 1.4426950216293334961 ;  /* 0x3fb8aa3b3e3d7820 */ /* 0x000fe20000400000 */
[----:B------:R-:W-:Y:S01]  /*5900*/  MUFU.EX2 R68, R49 ;  /* 0x0000003100447308 */ /* 0x000fe20000000800 */
[----:B------:R-:W-:Y:S02]  /*5910*/  FMUL R62, R63, 1.4426950216293334961 ;  /* 0x3fb8aa3b3f3e7820 */ /* 0x000fe40000400000 */
[----:B------:R-:W-:Y:S02]  /*5920*/  FMUL R54, R77, 1.4426950216293334961 ;  /* 0x3fb8aa3b4d367820 */ /* 0x000fe40000400000 */
[----:B------:R-:W-:Y:S01]  /*5930*/  FMUL R53, R51, 1.4426950216293334961 ;  /* 0x3fb8aa3b33357820 */ /* 0x000fe20000400000 */
[----:B------:R-:W2:Y:S01]  /*5940*/  LDL.LU R77, [R1+0xe8] ;  /* 0x0000e800014d7983 */ /* 0x000ea20000300800 */
[----:B-1----:R-:W-:Y:S01]  /*5950*/  FADD R63, R60, R13 ;  /* 0x0000000d3c3f7221 */ /* 0x002fe20000000000 */
[----:B------:R0:W-:Y:S02]  /*5960*/  MUFU.EX2 R52, R50 ;  /* 0x0000003200347308 */ /* 0x0001e40000000800 */
[----:B------:R-:W-:Y:S01]  /*5970*/  LDSM.16.M88.4 R12, [R96+0xb080] ;  /* 0x00b08000600c783b */ /* 0x000fe20000000200 */
[----:B------:R-:W-:-:S03]  /*5980*/  FMUL R55, R76, 1.4426950216293334961 ;  /* 0x3fb8aa3b4c377820 */ /* 0x000fc60000400000 */
[----:B0-----:R0:W1:Y:S04]  /*5990*/  LDSM.16.M88.4 R48, [R96+0x8080] ;  /* 0x008080006030783b */ /* 0x0010680000000200 */
[----:B0-----:R-:W3:Y:S04]  /*59a0*/  LDL.LU R96, [R1+0xc0] ;  /* 0x0000c00001607983 */ /* 0x001ee80000300800 */
[----:B------:R-:W4:Y:S04]  /*59b0*/  LDL.LU R76, [R1+0xf0] ;  /* 0x0000f000014c7983 */ /* 0x000f280000300800 */
[----:B------:R-:W4:Y:S01]  /*59c0*/  LDL.LU R71, [R1+0xec] ;  /* 0x0000ec0001477983 */ /* 0x000f220000300800 */
[----:B------:R-:W0:Y:S01]  /*59d0*/  MUFU.EX2 R61, R61 ;  /* 0x0000003d003d7308 */ /* 0x000e220000000800 */
[----:B------:R-:W-:-:S07]  /*59e0*/  FFMA R78, R78, c[0x0][0x188], -R2 ;  /* 0x000062004e4e7a23 */ /* 0x000fce0000000802 */
[----:B------:R-:W1:Y:S01]  /*59f0*/  MUFU.EX2 R62, R62 ;  /* 0x0000003e003e7308 */ /* 0x000e620000000800 */
[----:B------:R-:W-:Y:S02]  /*5a00*/  FFMA R79, R79, c[0x0][0x188], -R2 ;  /* 0x000062004f4f7a23 */ /* 0x000fe40000000802 */
[----:B------:R-:W-:Y:S02]  /*5a10*/  FMUL R37, R78, 1.4426950216293334961 ;  /* 0x3fb8aa3b4e257820 */ /* 0x000fe40000400000 */
[----:B------:R-:W-:-:S03]  /*5a20*/  FMUL R36, R79, 1.4426950216293334961 ;  /* 0x3fb8aa3b4f247820 */ /* 0x000fc60000400000 */
[----:B------:R-:W1:Y:S01]  /*5a30*/  MUFU.EX2 R53, R53 ;  /* 0x0000003500357308 */ /* 0x000e620000000800 */
[----:B0-----:R-:W-:Y:S02]  /*5a40*/  FADD R63, R61, R63 ;  /* 0x0000003f3d3f7221 */ /* 0x001fe40000000000 */
[----:B------:R-:W-:-:S05]  /*5a50*/  FADD R32, R89, R32 ;  /* 0x0000002059207221 */ /* 0x000fca0000000000 */
[----:B------:R-:W0:Y:S01]  /*5a60*/  MUFU.EX2 R37, R37 ;  /* 0x0000002500257308 */ /* 0x000e220000000800 */
[----:B-1----:R-:W-:Y:S02]  /*5a70*/  FADD R63, R62, R63 ;  /* 0x0000003f3e3f7221 */ /* 0x002fe40000000000 */
[----:B------:R-:W-:-:S05]  /*5a80*/  FADD R32, R69, R32 ;  /* 0x0000002045207221 */ /* 0x000fca0000000000 */
[----:B------:R-:W1:Y:S01]  /*5a90*/  MUFU.EX2 R55, R55 ;  /* 0x0000003700377308 */ /* 0x000e620000000800 */
[----:B------:R-:W-:-:S07]  /*5aa0*/  FADD R63, R52, R63 ;  /* 0x0000003f343f7221 */ /* 0x000fce0000000000 */
[----:B------:R-:W1:Y:S01]  /*5ab0*/  MUFU.EX2 R36, R36 ;  /* 0x0000002400247308 */ /* 0x000e620000000800 */
[----:B------:R-:W-:Y:S01]  /*5ac0*/  HMMA.16816.F32.BF16 R56, R8, R34, R56 ;  /* 0x000000220838723c */ /* 0x000fe20000041838 */
[----:B------:R-:W-:-:S06]  /*5ad0*/  FADD R32, R70, R32 ;  /* 0x0000002046207221 */ /* 0x000fcc0000000000 */
[----:B------:R-:W-:Y:S02]  /*5ae0*/  FADD R35, R53, R63 ;  /* 0x0000003f35237221 */ /* 0x000fe40000000000 */
[----:B------:R-:W-:Y:S02]  /*5af0*/  FADD R34, R68, R32 ;  /* 0x0000002044227221 */ /* 0x000fe40000000000 */
[----:B0-----:R-:W-:Y:S01]  /*5b00*/  FADD R35, R37, R35 ;  /* 0x0000002325237221 */ /* 0x001fe20000000000 */
[----:B------:R-:W-:Y:S01]  /*5b10*/  F2FP.BF16.PACK_AB R33, R60, R33 ;  /* 0x000000213c21723e */ /* 0x000fe200000010ff */
[----:B------:R-:W-:Y:S01]  /*5b20*/  HMMA.16816.F32.BF16 R112, R8, R38, R112 ;  /* 0x000000260870723c */ /* 0x000fe20000041870 */
[----:B-1----:R-:W-:Y:S01]  /*5b30*/  FADD R60, R55, R34 ;  /* 0x00000022373c7221 */ /* 0x002fe20000000000 */
[----:B------:R-:W-:Y:S02]  /*5b40*/  F2FP.BF16.PACK_AB R32, R88, R91 ;  /* 0x0000005b5820723e */ /* 0x000fe400000010ff */
[----:B------:R-:W-:-:S03]  /*5b50*/  F2FP.BF16.PACK_AB R34, R69, R89 ;  /* 0x000000594522723e */ /* 0x000fc600000010ff */
[----:B------:R-:W-:Y:S01]  /*5b60*/  FADD R38, R36, R35 ;  /* 0x0000002324267221 */ /* 0x000fe20000000000 */
[----:B------:R-:W-:Y:S01]  /*5b70*/  F2FP.BF16.PACK_AB R35, R62, R61 ;  /* 0x0000003d3e23723e */ /* 0x000fe200000010ff */
[----:B------:R-:W0:Y:S06]  /*5b80*/  MUFU.EX2 R54, R54 ;  /* 0x0000003600367308 */ /* 0x000e2c0000000800 */
[----:B------:R-:W-:Y:S01]  /*5b90*/  HMMA.16816.F32.BF16 R64, R32, R48, R64 ;  /* 0x000000302040723c */ /* 0x000fe20000041840 */
[----:B------:R-:W-:Y:S02]  /*5ba0*/  F2FP.BF16.PACK_AB R8, R68, R70 ;  /* 0x000000464408723e */ /* 0x000fe400000010ff */
[----:B------:R-:W-:-:S02]  /*5bb0*/  F2FP.BF16.PACK_AB R9, R53, R52 ;  /* 0x000000343509723e */ /* 0x000fc400000010ff */
[----:B------:R-:W-:Y:S02]  /*5bc0*/  F2FP.BF16.PACK_AB R11, R36, R37 ;  /* 0x00000025240b723e */ /* 0x000fe400000010ff */
[C---:B0-----:R-:W-:Y:S01]  /*5bd0*/  F2FP.BF16.PACK_AB R10, R54.reuse, R55 ;  /* 0x00000037360a723e */ /* 0x041fe200000010ff */
[----:B------:R-:W-:Y:S01]  /*5be0*/  FADD R39, R54, R60 ;  /* 0x0000003c36277221 */ /* 0x000fe20000000000 */
[C---:B------:R-:W-:Y:S01]  /*5bf0*/  HMMA.16816.F32.BF16 R72, R32.reuse, R44, R72 ;  /* 0x0000002c2048723c */ /* 0x040fe20000041848 */
[----:B------:R-:W-:Y:S07]  /*5c00*/  SHFL.BFLY PT, R61, R38, 0x2, 0x1f ;  /* 0x0c401f00263d7f89 */ /* 0x000fee00000e0000 */
[C---:B------:R-:W-:Y:S01]  /*5c10*/  HMMA.16816.F32.BF16 R84, R32.reuse, R28, R84 ;  /* 0x0000001c2054723c */ /* 0x040fe20000041854 */
[----:B------:R-:W0:Y:S07]  /*5c20*/  SHFL.BFLY PT, R60, R39, 0x2, 0x1f ;  /* 0x0c401f00273c7f89 */ /* 0x000e2e00000e0000 */
[C---:B------:R-:W-:Y:S08]  /*5c30*/  HMMA.16816.F32.BF16 R80, R32.reuse, R24, R80 ;  /* 0x000000182050723c */ /* 0x040ff00000041850 */
[C---:B------:R-:W-:Y:S08]  /*5c40*/  HMMA.16816.F32.BF16 R40, R32.reuse, R20, R40 ;  /* 0x000000142028723c */ /* 0x040ff00000041828 */
[C---:B------:R-:W-:Y:S08]  /*5c50*/  HMMA.16816.F32.BF16 R100, R32.reuse, R16, R100 ;  /* 0x000000102064723c */ /* 0x040ff00000041864 */
[C---:B------:R-:W-:Y:S08]  /*5c60*/  HMMA.16816.F32.BF16 R56, R32.reuse, R12, R56 ;  /* 0x0000000c2038723c */ /* 0x040ff00000041838 */
[----:B------:R-:W-:Y:S08]  /*5c70*/  HMMA.16816.F32.BF16 R112, R32, R4, R112 ;  /* 0x000000042070723c */ /* 0x000ff00000041870 */
[----:B------:R-:W-:Y:S01]  /*5c80*/  HMMA.16816.F32.BF16 R32, R8, R50, R64 ;  /* 0x000000320820723c */ /* 0x000fe20000041840 */
[----:B0-----:R-:W-:-:S02]  /*5c90*/  FADD R60, R39, R60 ;  /* 0x0000003c273c7221 */ /* 0x001fc40000000000 */
[----:B------:R-:W-:-:S05]  /*5ca0*/  FADD R61, R38, R61 ;  /* 0x0000003d263d7221 */ /* 0x000fca0000000000 */
[C---:B------:R-:W-:Y:S01]  /*5cb0*/  HMMA.16816.F32.BF16 R28, R8.reuse, R30, R84 ;  /* 0x0000001e081c723c */ /* 0x040fe20000041854 */
[----:B------:R-:W0:Y:S07]  /*5cc0*/  SHFL.BFLY PT, R4, R60, 0x1, 0x1f ;  /* 0x0c201f003c047f89 */ /* 0x000e2e00000e0000 */
[C---:B------:R-:W-:Y:S07]  /*5cd0*/  HMMA.16816.F32.BF16 R24, R8.reuse, R26, R80 ;  /* 0x0000001a0818723c */ /* 0x040fee0000041850 */
[----:B------:R-:W-:Y:S04]  /*5ce0*/  STL.64 [R1+0x40], R32 ;  /* 0x0000402001007387 */ /* 0x000fe80000100a00 */
[----:B------:R1:W-:Y:S01]  /*5cf0*/  STL.64 [R1+0x48], R34 ;  /* 0x0000482201007387 */ /* 0x0003e20000100a00 */
[C---:B------:R-:W-:Y:S03]  /*5d00*/  HMMA.16816.F32.BF16 R20, R8.reuse, R22, R40 ;  /* 0x000000160814723c */ /* 0x040fe60000041828 */
[----:B------:R-:W0:Y:S05]  /*5d10*/  SHFL.BFLY PT, R5, R61, 0x1, 0x1f ;  /* 0x0c201f003d057f89 */ /* 0x000e2a00000e0000 */
[C---:B-1----:R-:W-:Y:S08]  /*5d20*/  HMMA.16816.F32.BF16 R32, R8.reuse, R46, R72 ;  /* 0x0000002e0820723c */ /* 0x042ff00000041848 */
[C---:B------:R-:W-:Y:S08]  /*5d30*/  HMMA.16816.F32.BF16 R16, R8.reuse, R18, R100 ;  /* 0x000000120810723c */ /* 0x040ff00000041864 */
[C---:B------:R-:W-:Y:S08]  /*5d40*/  HMMA.16816.F32.BF16 R12, R8.reuse, R14, R56 ;  /* 0x0000000e080c723c */ /* 0x040ff00000041838 */
[----:B------:R-:W-:Y:S01]  /*5d50*/  HMMA.16816.F32.BF16 R8, R8, R6, R112 ;  /* 0x000000060808723c */ /* 0x000fe20000041870 */
[----:B------:R1:W-:Y:S04]  /*5d60*/  STL.64 [R1+0x50], R32 ;  /* 0x0000502001007387 */ /* 0x0003e80000100a00 */
[----:B------:R1:W-:Y:S04]  /*5d70*/  STL.64 [R1+0x58], R34 ;  /* 0x0000582201007387 */ /* 0x0003e80000100a00 */
[----:B------:R1:W-:Y:S01]  /*5d80*/  STL.64 [R1+0x60], R28 ;  /* 0x0000601c01007387 */ /* 0x0003e20000100a00 */
[----:B------:R-:W-:-:S03]  /*5d90*/  IMAD.MOV.U32 R6, RZ, RZ, 0x80 ;  /* 0x00000080ff067424 */ /* 0x000fc600078e00ff */
[----:B------:R1:W-:Y:S04]  /*5da0*/  STL.64 [R1+0x68], R30 ;  /* 0x0000681e01007387 */ /* 0x0003e80000100a00 */
[----:B------:R1:W-:Y:S01]  /*5db0*/  STL.64 [R1+0x70], R24 ;  /* 0x0000701801007387 */ /* 0x0003e20000100a00 */
[----:B0-----:R-:W-:-:S03]  /*5dc0*/  FADD R4, R60, R4 ;  /* 0x000000043c047221 */ /* 0x001fc60000000000 */
[----:B------:R1:W-:Y:S01]  /*5dd0*/  STL.64 [R1+0x78], R26 ;  /* 0x0000781a01007387 */ /* 0x0003e20000100a00 */
[----:B------:R-:W-:-:S03]  /*5de0*/  FADD R5, R61, R5 ;  /* 0x000000053d057221 */ /* 0x000fc60000000000 */
[----:B------:R1:W-:Y:S04]  /*5df0*/  STL.64 [R1+0x80], R20 ;  /* 0x0000801401007387 */ /* 0x0003e80000100a00 */
[----:B------:R1:W-:Y:S04]  /*5e00*/  STL.64 [R1+0x88], R22 ;  /* 0x0000881601007387 */ /* 0x0003e80000100a00 */
[----:B------:R1:W-:Y:S04]  /*5e10*/  STL.64 [R1+0x90], R16 ;  /* 0x0000901001007387 */ /* 0x0003e80000100a00 */
[----:B------:R1:W-:Y:S04]  /*5e20*/  STL.64 [R1+0x98], R18 ;  /* 0x0000981201007387 */ /* 0x0003e80000100a00 */
[----:B------:R1:W-:Y:S04]  /*5e30*/  STL.64 [R1+0xa0], R12 ;  /* 0x0000a00c01007387 */ /* 0x0003e80000100a00 */
[----:B------:R1:W-:Y:S04]  /*5e40*/  STL.64 [R1+0xa8], R14 ;  /* 0x0000a80e01007387 */ /* 0x0003e80000100a00 */
[----:B------:R1:W-:Y:S04]  /*5e50*/  STL.64 [R1+0xb0], R8 ;  /* 0x0000b00801007387 */ /* 0x0003e80000100a00 */
[----:B------:R1:W-:Y:S01]  /*5e60*/  STL.64 [R1+0xb8], R10 ;  /* 0x0000b80a01007387 */ /* 0x0003e20000100a00 */
[----:B--2---:R-:W-:-:S05]  /*5e70*/  IADD3 R77, R77, 0x80, RZ ;  /* 0x000000804d4d7810 */ /* 0x004fca0007ffe0ff */
[----:B------:R1:W-:Y:S01]  /*5e80*/  STL [R1+0xe8], R77 ;  /* 0x0000e84d01007387 */ /* 0x0003e20000100800 */
[----:B---3--:R-:W-:Y:S02]  /*5e90*/  IMAD R96, R6, c[0x0][0x1a4], R96 ;  /* 0x0000690006607a24 */ /* 0x008fe400078e0260 */
[----:B----4-:R-:W-:-:S03]  /*5ea0*/  FFMA R76, R121, R76, R4 ;  /* 0x0000004c794c7223 */ /* 0x010fc60000000004 */
[----:B------:R1:W-:Y:S01]  /*5eb0*/  STL [R1+0xc0], R96 ;  /* 0x0000c06001007387 */ /* 0x0003e20000100800 */
[----:B------:R-:W-:-:S03]  /*5ec0*/  FFMA R71, R120, R71, R5 ;  /* 0x0000004778477223 */ /* 0x000fc60000000005 */
[----:B------:R1:W-:Y:S04]  /*5ed0*/  STL [R1+0xc4], R0 ;  /* 0x0000c40001007387 */ /* 0x0003e80000100800 */
[----:B------:R1:W-:Y:S04]  /*5ee0*/  STL [R1+0xf0], R76 ;  /* 0x0000f04c01007387 */ /* 0x0003e80000100800 */
[----:B------:R1:W-:Y:S04]  /*5ef0*/  STL [R1+0xec], R71 ;  /* 0x0000ec4701007387 */ /* 0x0003e80000100800 */
[----:B------:R1:W-:Y:S01]  /*5f00*/  STL [R1+0xc8], R2 ;  /* 0x0000c80201007387 */ /* 0x0003e20000100800 */
[----:B------:R-:W-:Y:S01]  /*5f10*/  ISETP.GE.AND P0, PT, R77, c[0x0][0x1d0], PT ;  /* 0x000074004d007a0c */ /* 0x000fe20003f06270 */
[----:B------:R-:W-:-:S12]  /*5f20*/  IMAD R125, R6, c[0x0][0x1b4], R125 ;  /* 0x00006d00067d7a24 */ /* 0x000fd800078e027d */
[----:B-1----:R-:W-:Y:S01]  /*5f30*/  @P0 CALL.REL.NOINC `(.L_x_0) ;  /* 0x0000001000000944 */ /* 0x002fe20003c00000 */
[----:B------:R-:W-:Y:S05]  /*5f40*/  BRA `(.L_x_1) ;  /* 0xffffbca000007947 */ /* 0x000fea000383ffff */
.L_x_0:
[----:B-1----:R-:W2:Y:S04]  /*5f50*/  LDL.LU R5, [R1+0x40] ;  /* 0x0000400001057983 */ /* 0x002ea80000300800 */
[----:B------:R-:W3:Y:S04]  /*5f60*/  LDL.LU R4, [R1+0x44] ;  /* 0x0000440001047983 */ /* 0x000ee80000300800 */
[----:B------:R-:W4:Y:S04]  /*5f70*/  LDL.LU R11, [R1+0x48] ;  /* 0x00004800010b7983 */ /* 0x000f280000300800 */
[----:B------:R-:W2:Y:S04]  /*5f80*/  LDL.LU R14, [R1+0x4c] ;  /* 0x00004c00010e7983 */ /* 0x000ea80000300800 */
[----:B------:R-:W2:Y:S04]  /*5f90*/  LDL.LU R16, [R1+0xf0] ;  /* 0x0000f00001107983 */ /* 0x000ea80000300800 */
[----:B------:R-:W3:Y:S04]  /*5fa0*/  LDL.LU R15, [R1+0xb8] ;  /* 0x0000b800010f7983 */ /* 0x000ee80000300800 */
[----:B------:R-:W4:Y:S04]  /*5fb0*/  LDL.LU R3, [R1+0xec] ;  /* 0x0000ec0001037983 */ /* 0x000f280000300800 */
        /* <DEDUP_REMOVED lines=27> */
[----:B------:R-:W0:Y:S04]  /*6170*/  S2R R94, SR_TID.X ;  /* 0x00000000005e7919 */ /* 0x000e280000002100 */
[----:B------:R-:W1:Y:S04]  /*6180*/  S2R R89, SR_CTAID.X ;  /* 0x0000000000597919 */ /* 0x000e680000002500 */
[----:B------:R-:W1:Y:S04]  /*6190*/  S2R R93, SR_CTAID.Y ;  /* 0x00000000005d7919 */ /* 0x000e680000002600 */
[----:B------:R-:W1:Y:S04]  /*61a0*/  S2R R31, SR_TID.X ;  /* 0x00000000001f7919 */ /* 0x000e680000002100 */
[----:B------:R-:W1:Y:S01]  /*61b0*/  S2R R47, SR_TID.X ;  /* 0x00000000002f7919 */ /* 0x000e620000002100 */
[----:B0-----:R-:W-:-:S02]  /*61c0*/  SHF.L.U32 R25, R94, 0x3, RZ ;  /* 0x000000035e197819 */ /* 0x001fc400000006ff */
[C---:B------:R-:W-:Y:S02]  /*61d0*/  SHF.L.U32 R26, R94.reuse, 0x2, RZ ;  /* 0x000000025e1a7819 */ /* 0x040fe400000006ff */
[C---:B------:R-:W-:Y:S02]  /*61e0*/  LOP3.LUT R91, R94.reuse, 0xff, RZ, 0xc0, !PT ;  /* 0x000000ff5e5b7812 */ /* 0x040fe400078ec0ff */
[C---:B------:R-:W-:Y:S02]  /*61f0*/  SHF.L.U32 R21, R94.reuse, 0x5, RZ ;  /* 0x000000055e157819 */ /* 0x040fe400000006ff */
[C---:B------:R-:W-:Y:S01]  /*6200*/  LOP3.LUT P0, RZ, R94.reuse, 0x100, RZ, 0xc0, !PT ;  /* 0x000001005eff7812 */ /* 0x040fe2000780c0ff */
[----:B-1----:R-:W-:Y:S02]  /*6210*/  IMAD R89, R89, 0x100, R91 ;  /* 0x0000010059597824 */ /* 0x002fe400078e025b */
[----:B------:R-:W-:Y:S01]  /*6220*/  IMAD.SHL.U32 R91, R94, 0x2, RZ ;  /* 0x000000025e5b7824 */ /* 0x000fe200078e00ff */
[----:B------:R-:W-:Y:S01]  /*6230*/  LOP3.LUT R31, R31, 0x1ff, RZ, 0xc0, !PT ;  /* 0x000001ff1f1f7812 */ /* 0x000fe200078ec0ff */
[----:B------:R-:W-:Y:S01]  /*6240*/  IMAD R22, R89, c[0x0][0x1c4], RZ ;  /* 0x0000710059167a24 */ /* 0x000fe200078e02ff */
[----:B------:R-:W-:-:S04]  /*6250*/  SHF.R.U32.HI R47, RZ, 0x8, R47 ;  /* 0x00000008ff2f7819 */ /* 0x000fc8000001162f */
[----:B------:R-:W-:Y:S02]  /*6260*/  SGXT.U32 R47, R47, 0x1 ;  /* 0x000000012f2f781a */ /* 0x000fe40000000000 */
[----:B--2---:R-:W-:Y:S02]  /*6270*/  MOV R72, R16 ;  /* 0x0000001000487202 */ /* 0x004fe40000000f00 */
[----:B------:R-:W-:Y:S01]  /*6280*/  LOP3.LUT R16, R26, 0x3c0, RZ, 0xc0, !PT ;  /* 0x000003c01a107812 */ /* 0x000fe200078ec0ff */
[----:B------:R-:W-:Y:S01]  /*6290*/  BAR.SYNC.DEFER_BLOCKING 0x0 ;  /* 0x0000000000007b1d */ /* 0x000fe20000010000 */
[C---:B------:R-:W-:Y:S01]  /*62a0*/  FSETP.GEU.AND P2, PT, R72.reuse, 1.175494350822287508e-38, PT ;  /* 0x008000004800780b */ /* 0x040fe20003f4e000 */
[----:B------:R-:W-:Y:S01]  /*62b0*/  FMUL R23, R72, 8388608 ;  /* 0x4b00000048177820 */ /* 0x000fe20000400000 */
[----:B---3--:R-:W-:Y:S01]  /*62c0*/  MOV R30, R15 ;  /* 0x0000000f001e7202 */ /* 0x008fe20000000f00 */
[----:B----4-:R-:W-:Y:S01]  /*62d0*/  IMAD.MOV.U32 R29, RZ, RZ, R3 ;  /* 0x000000ffff1d7224 */ /* 0x010fe200078e0003 */
[----:B------:R-:W-:-:S02]  /*62e0*/  FSEL R62, RZ, -23, P2 ;  /* 0xc1b80000ff3e7808 */ /* 0x000fc40001000000 */
[----:B------:R-:W-:Y:S01]  /*62f0*/  FSEL R23, R23, R72, !P2 ;  /* 0x0000004817177208 */ /* 0x000fe20005000000 */
[C---:B------:R-:W-:Y:S01]  /*6300*/  FMUL R24, R29.reuse, 8388608 ;  /* 0x4b0000001d187820 */ /* 0x040fe20000400000 */
[----:B------:R-:W-:Y:S02]  /*6310*/  FSETP.GEU.AND P3, PT, R29, 1.175494350822287508e-38, PT ;  /* 0x008000001d00780b */ /* 0x000fe40003f6e000 */
[----:B------:R-:W-:Y:S02]  /*6320*/  IADD3 R15, R23, -0x3f3504f3, RZ ;  /* 0xc0cafb0d170f7810 */ /* 0x000fe40007ffe0ff */
[----:B------:R-:W-:Y:S02]  /*6330*/  FSETP.GT.AND P1, PT, |R29|, 8.50705917302346158658e+37, PT ;  /* 0x7e8000001d00780b */ /* 0x000fe40003f24200 */
[----:B------:R-:W-:Y:S02]  /*6340*/  FSEL R24, R24, R29, !P3 ;  /* 0x0000001d18187208 */ /* 0x000fe40005800000 */
[----:B------:R-:W-:-:S02]  /*6350*/  FSEL R63, RZ, -23, P3 ;  /* 0xc1b80000ff3f7808 */ /* 0x000fc40001800000 */
[----:B------:R-:W-:Y:S02]  /*6360*/  FSETP.GEU.AND P3, PT, |R29|, 1.175494350822287508e-38, PT ;  /* 0x008000001d00780b */ /* 0x000fe40003f6e200 */
[----:B------:R-:W-:Y:S02]  /*6370*/  FSETP.GT.AND P2, PT, |R72|, 8.50705917302346158658e+37, PT ;  /* 0x7e8000004800780b */ /* 0x000fe40003f44200 */
[----:B------:R-:W-:-:S03]  /*6380*/  SHF.R.U32.HI R3, RZ, 0x1, R94 ;  /* 0x00000001ff037819 */ /* 0x000fc6000001165e */
[----:B------:R-:W-:Y:S01]  /*6390*/  @P1 FMUL R29, R29, 0.25 ;  /* 0x3e8000001d1d1820 */ /* 0x000fe20000400000 */
[----:B------:R-:W-:Y:S01]  /*63a0*/  LOP3.LUT R17, R3, 0x4, RZ, 0xc0, !PT ;  /* 0x0000000403117812 */ /* 0x000fe200078ec0ff */
[----:B------:R-:W-:Y:S01]  /*63b0*/  @P1 FMUL R30, R30, 0.25 ;  /* 0x3e8000001e1e1820 */ /* 0x000fe20000400000 */
[C---:B------:R-:W-:Y:S01]  /*63c0*/  LOP3.LUT R3, R25.reuse, 0x38, RZ, 0xc0, !PT ;  /* 0x0000003819037812 */ /* 0x040fe200078ec0ff */
[----:B------:R-:W-:Y:S01]  /*63d0*/  @P1 FMUL R68, R68, 0.25 ;  /* 0x3e80000044441820 */ /* 0x000fe20000400000 */
[----:B------:R-:W-:Y:S01]  /*63e0*/  LOP3.LUT R25, R25, 0xf00, RZ, 0xc0, !PT ;  /* 0x00000f0019197812 */ /* 0x000fe200078ec0ff */
[----:B------:R-:W-:Y:S01]  /*63f0*/  @!P3 FMUL R29, R29, 16777216 ;  /* 0x4b8000001d1db820 */ /* 0x000fe20000400000 */
[----:B------:R-:W-:Y:S01]  /*6400*/  IADD3 R3, R17, R3, R16 ;  /* 0x0000000311037210 */ /* 0x000fe20007ffe010 */
[----:B------:R-:W-:Y:S01]  /*6410*/  @P1 FMUL R66, R66, 0.25 ;  /* 0x3e80000042421820 */ /* 0x000fe20000400000 */
[----:B------:R-:W-:Y:S01]  /*6420*/  SHF.L.U32 R17, R94, 0xa, RZ ;  /* 0x0000000a5e117819 */ /* 0x000fe200000006ff */
[----:B------:R-:W-:Y:S01]  /*6430*/  @P1 FMUL R64, R64, 0.25 ;  /* 0x3e80000040401820 */ /* 0x000fe20000400000 */
[----:B------:R-:W-:Y:S01]  /*6440*/  IADD3 R16, R24, -0x3f3504f3, RZ ;  /* 0xc0cafb0d18107810 */ /* 0x000fe20007ffe0ff */
[----:B------:R-:W-:Y:S01]  /*6450*/  @P1 FMUL R70, R70, 0.25 ;  /* 0x3e80000046461820 */ /* 0x000fe20000400000 */
[----:B------:R-:W-:Y:S01]  /*6460*/  LOP3.LUT R20, R17, 0x6000, RZ, 0xc0, !PT ;  /* 0x0000600011147812 */ /* 0x000fe200078ec0ff */
[----:B------:R-:W-:Y:S01]  /*6470*/  @P1 FMUL R14, R14, 0.25 ;  /* 0x3e8000000e0e1820 */ /* 0x000fe20000400000 */
[----:B------:R-:W-:Y:S01]  /*6480*/  LOP3.LUT R19, R16, 0xff800000, RZ, 0xc0, !PT ;  /* 0xff80000010137812 */ /* 0x000fe200078ec0ff */
[----:B------:R-:W-:Y:S01]  /*6490*/  @P1 FMUL R11, R11, 0.25 ;  /* 0x3e8000000b0b1820 */ /* 0x000fe20000400000 */
[----:B------:R-:W-:Y:S01]  /*64a0*/  LOP3.LUT R27, R20, 0x60, R21, 0xf8, !PT ;  /* 0x00000060141b7812 */ /* 0x000fe200078ef815 */
[----:B------:R-:W-:Y:S01]  /*64b0*/  IMAD R17, R93, c[0x0][0x1c0], RZ ;  /* 0x000070005d117a24 */ /* 0x000fe200078e02ff */
[----:B------:R-:W-:Y:S01]  /*64c0*/  SHF.L.U32 R20, R22, 0x1, RZ ;  /* 0x0000000116147819 */ /* 0x000fe200000006ff */
[----:B------:R-:W-:Y:S01]  /*64d0*/  @!P3 FMUL R11, R11, 16777216 ;  /* 0x4b8000000b0bb820 */ /* 0x000fe20000400000 */
[----:B------:R-:W-:Y:S01]  /*64e0*/  I2F R16, R19 ;  /* 0x0000001300107306 */ /* 0x000fe20000201400 */
[----:B------:R-:W-:Y:S01]  /*64f0*/  @P1 FMUL R60, R60, 0.25 ;  /* 0x3e8000003c3c1820 */ /* 0x000fe20000400000 */
[----:B------:R-:W-:Y:S01]  /*6500*/  SHF.L.U32 R21, R17, 0x1, RZ ;  /* 0x0000000111157819 */ /* 0x000fe200000006ff */
[----:B------:R-:W-:Y:S01]  /*6510*/  @P2 FMUL R12, R12, 0.25 ;  /* 0x3e8000000c0c2820 */ /* 0x000fe20000400000 */
[----:B------:R-:W-:Y:S01]  /*6520*/  LOP3.LUT R26, R25, 0x70, R26, 0xf8, !PT ;  /* 0x00000070191a7812 */ /* 0x000fe200078ef81a */
[----:B------:R-:W-:Y:S01]  /*6530*/  @P1 FMUL R46, R46, 0.25 ;  /* 0x3e8000002e2e1820 */ /* 0x000fe20000400000 */
[----:B------:R-:W-:Y:S01]  /*6540*/  IADD3 R21, P4, P5, R20, c[0x0][0x178], R21 ;  /* 0x00005e0014157a10 */ /* 0x000fe20007d9e015 */
[----:B------:R-:W-:Y:S01]  /*6550*/  IMAD.HI R20, R17, 0x2, RZ ;  /* 0x0000000211147827 */ /* 0x000fe200078e02ff */
[----:B------:R-:W-:-:S03]  /*6560*/  LOP3.LUT R26, R27, R26, RZ, 0x3c, !PT ;  /* 0x0000001a1b1a7212 */ /* 0x000fc600078e3cff */
[----:B------:R-:W-:Y:S01]  /*6570*/  IMAD.MOV.U32 R28, RZ, RZ, R18 ;  /* 0x000000ffff1c7224 */ /* 0x000fe200078e0012 */
[----:B------:R-:W-:Y:S01]  /*6580*/  LOP3.LUT R18, R15, 0xff800000, RZ, 0xc0, !PT ;  /* 0xff8000000f127812 */ /* 0x000fe200078ec0ff */
[----:B------:R-:W-:Y:S02]  /*6590*/  @P2 FMUL R9, R9, 0.25 ;  /* 0x3e80000009092820 */ /* 0x000fe40000400000 */
[----:B------:R-:W-:Y:S01]  /*65a0*/  @P1 FMUL R28, R28, 0.25 ;  /* 0x3e8000001c1c1820 */ /* 0x000fe20000400000 */
[----:B------:R-:W0:Y:S01]  /*65b0*/  I2F R15, R18 ;  /* 0x00000012000f7306 */ /* 0x000e220000201400 */
[----:B------:R-:W-:-:S04]  /*65c0*/  IMAD.HI R17, R22, 0x2, RZ ;  /* 0x0000000216117827 */ /* 0x000fc800078e02ff */
[----:B------:R-:W-:Y:S01]  /*65d0*/  @P1 FMUL R44, R44, 0.25 ;  /* 0x3e8000002c2c1820 */ /* 0x000fe20000400000 */
[----:B------:R-:W-:Y:S01]  /*65e0*/  IADD3.X R20, R17, c[0x0][0x17c], R20, P4, P5 ;  /* 0x00005f0011147a10 */ /* 0x000fe200027ea414 */
[----:B------:R-:W-:Y:S02]  /*65f0*/  @P2 FMUL R5, R5, 0.25 ;  /* 0x3e80000005052820 */ /* 0x000fe40000400000 */
[----:B------:R-:W-:Y:S02]  /*6600*/  @P1 FMUL R42, R42, 0.25 ;  /* 0x3e8000002a2a1820 */ /* 0x000fe40000400000 */
[----:B------:R-:W-:Y:S02]  /*6610*/  @P2 FMUL R4, R4, 0.25 ;  /* 0x3e80000004042820 */ /* 0x000fe40000400000 */
[----:B------:R-:W-:Y:S02]  /*6620*/  @P2 FMUL R13, R13, 0.25 ;  /* 0x3e8000000d0d2820 */ /* 0x000fe40000400000 */
[----:B------:R-:W-:-:S02]  /*6630*/  @P2 FMUL R7, R7, 0.25 ;  /* 0x3e80000007072820 */ /* 0x000fc40000400000 */
[----:B0-----:R-:W-:Y:S02]  /*6640*/  FFMA.FTZ R62, R15, 1.1920928955078125e-07, R62 ;  /* 0x340000000f3e7823 */ /* 0x001fe4000001003e */
[----:B------:R-:W0:Y:S01]  /*6650*/  MUFU.RCP R15, R29 ;  /* 0x0000001d000f7308 */ /* 0x000e220000001000 */
[----:B------:R-:W-:Y:S02]  /*6660*/  @P2 FMUL R56, R56, 0.25 ;  /* 0x3e80000038382820 */ /* 0x000fe40000400000 */
[----:B------:R-:W-:Y:S02]  /*6670*/  @P1 FMUL R40, R40, 0.25 ;  /* 0x3e80000028281820 */ /* 0x000fe40000400000 */
[----:B------:R-:W-:Y:S02]  /*6680*/  @P2 FMUL R10, R10, 0.25 ;  /* 0x3e8000000a0a2820 */ /* 0x000fe40000400000 */
[----:B------:R-:W-:Y:S02]  /*6690*/  @P1 FMUL R38, R38, 0.25 ;  /* 0x3e80000026261820 */ /* 0x000fe40000400000 */
[----:B------:R-:W-:-:S02]  /*66a0*/  IMAD.SHL.U32 R25, R94, 0x1000, RZ ;  /* 0x000010005e197824 */ /* 0x000fc400078e00ff */
[----:B------:R-:W-:Y:S02]  /*66b0*/  @P2 FMUL R52, R52, 0.25 ;  /* 0x3e80000034342820 */ /* 0x000fe40000400000 */
[----:B------:R-:W-:Y:S01]  /*66c0*/  @P2 FMUL R6, R6, 0.25 ;  /* 0x3e80000006062820 */ /* 0x000fe20000400000 */
[----:B------:R-:W-:Y:S01]  /*66d0*/  LOP3.LUT R25, R25, 0x6000, RZ, 0xc0, !PT ;  /* 0x0000600019197812 */ /* 0x000fe200078ec0ff */
[----:B------:R-:W-:Y:S02]  /*66e0*/  @!P3 FMUL R28, R28, 16777216 ;  /* 0x4b8000001c1cb820 */ /* 0x000fe40000400000 */
[----:B0-----:R-:W-:Y:S01]  /*66f0*/  FMUL R45, R15, R11 ;  /* 0x0000000b0f2d7220 */ /* 0x001fe20000400000 */
[----:B------:R-:W-:Y:S01]  /*6700*/  LEA R22, R31, R25, 0x4 ;  /* 0x000000191f167211 */ /* 0x000fe200078e20ff */
[----:B------:R-:W-:Y:S02]  /*6710*/  @P1 FMUL R36, R36, 0.25 ;  /* 0x3e80000024241820 */ /* 0x000fe40000400000 */
[----:B------:R-:W-:-:S02]  /*6720*/  FMUL R29, R15, R28 ;  /* 0x0000001c0f1d7220 */ /* 0x000fc40000400000 */
[----:B------:R-:W-:Y:S01]  /*6730*/  @P1 FMUL R32, R32, 0.25 ;  /* 0x3e80000020201820 */ /* 0x000fe20000400000 */
[C---:B------:R-:W-:Y:S01]  /*6740*/  FSETP.GEU.AND P1, PT, |R72|.reuse, 1.175494350822287508e-38, PT ;  /* 0x008000004800780b */ /* 0x040fe20003f2e200 */
[----:B------:R-:W-:Y:S02]  /*6750*/  @P2 FMUL R72, R72, 0.25 ;  /* 0x3e80000048482820 */ /* 0x000fe40000400000 */
[----:B------:R-:W-:Y:S02]  /*6760*/  @P2 FMUL R48, R48, 0.25 ;  /* 0x3e80000030302820 */ /* 0x000fe40000400000 */
[----:B------:R-:W-:Y:S02]  /*6770*/  FFMA.FTZ R63, R16, 1.1920928955078125e-07, R63 ;  /* 0x34000000103f7823 */ /* 0x000fe4000001003f */
[----:B------:R-:W-:Y:S02]  /*6780*/  @P2 FMUL R34, R34, 0.25 ;  /* 0x3e80000022222820 */ /* 0x000fe40000400000 */
[----:B------:R-:W-:-:S02]  /*6790*/  @!P3 FMUL R36, R36, 16777216 ;  /* 0x4b8000002424b820 */ /* 0x000fc40000400000 */
[----:B------:R-:W-:Y:S02]  /*67a0*/  @!P3 FMUL R38, R38, 16777216 ;  /* 0x4b8000002626b820 */ /* 0x000fe40000400000 */
[----:B------:R-:W-:Y:S02]  /*67b0*/  @!P1 FMUL R72, R72, 16777216 ;  /* 0x4b80000048489820 */ /* 0x000fe40000400000 */
[----:B------:R-:W-:Y:S02]  /*67c0*/  @!P1 FMUL R12, R12, 16777216 ;  /* 0x4b8000000c0c9820 */ /* 0x000fe40000400000 */
[----:B------:R-:W0:Y:S01]  /*67d0*/  MUFU.RCP R11, R72 ;  /* 0x00000048000b7308 */ /* 0x000e220000001000 */
[----:B------:R-:W-:Y:S02]  /*67e0*/  @!P1 FMUL R9, R9, 16777216 ;  /* 0x4b80000009099820 */ /* 0x000fe40000400000 */
[----:B------:R-:W-:Y:S02]  /*67f0*/  @!P1 FMUL R5, R5, 16777216 ;  /* 0x4b80000005059820 */ /* 0x000fe40000400000 */
[----:B------:R-:W-:-:S02]  /*6800*/  @!P1 FMUL R4, R4, 16777216 ;  /* 0x4b80000004049820 */ /* 0x000fc40000400000 */
[----:B------:R-:W-:Y:S02]  /*6810*/  @!P1 FMUL R13, R13, 16777216 ;  /* 0x4b8000000d0d9820 */ /* 0x000fe40000400000 */
[----:B------:R-:W-:Y:S02]  /*6820*/  @!P1 FMUL R7, R7, 16777216 ;  /* 0x4b80000007079820 */ /* 0x000fe40000400000 */
[----:B------:R-:W-:Y:S02]  /*6830*/  @!P1 FMUL R56, R56, 16777216 ;  /* 0x4b80000038389820 */ /* 0x000fe40000400000 */
[----:B------:R-:W-:Y:S02]  /*6840*/  @!P1 FMUL R10, R10, 16777216 ;  /* 0x4b8000000a0a9820 */ /* 0x000fe40000400000 */
[----:B------:R-:W-:Y:S02]  /*6850*/  @!P1 FMUL R48, R48, 16777216 ;  /* 0x4b80000030309820 */ /* 0x000fe40000400000 */
[----:B0-----:R-:W-:-:S02]  /*6860*/  FMUL R17, R11, R12 ;  /* 0x0000000c0b117220 */ /* 0x001fc40000400000 */
[C---:B------:R-:W-:Y:S02]  /*6870*/  FMUL R12, R11.reuse, R9 ;  /* 0x000000090b0c7220 */ /* 0x040fe40000400000 */
[C---:B------:R-:W-:Y:S02]  /*6880*/  FMUL R9, R11.reuse, R5 ;  /* 0x000000050b097220 */ /* 0x040fe40000400000 */
[C---:B------:R-:W-:Y:S02]  /*6890*/  FMUL R5, R11.reuse, R4 ;  /* 0x000000040b057220 */ /* 0x040fe40000400000 */
[C---:B------:R-:W-:Y:S02]  /*68a0*/  FMUL R13, R11.reuse, R13 ;  /* 0x0000000d0b0d7220 */ /* 0x040fe40000400000 */
[----:B------:R-:W-:Y:S01]  /*68b0*/  FMUL R4, R11, R7 ;  /* 0x000000070b047220 */ /* 0x000fe20000400000 */
[----:B------:R-:W-:Y:S01]  /*68c0*/  F2FP.BF16.PACK_AB R12, R12, R5 ;  /* 0x000000050c0c723e */ /* 0x000fe200000010ff */
[----:B------:R-:W-:-:S02]  /*68d0*/  @!P1 FMUL R52, R52, 16777216 ;  /* 0x4b80000034349820 */ /* 0x000fc40000400000 */
[----:B------:R-:W-:Y:S01]  /*68e0*/  @!P1 FMUL R6, R6, 16777216 ;  /* 0x4b80000006069820 */ /* 0x000fe20000400000 */
[----:B------:R-:W-:Y:S01]  /*68f0*/  F2FP.BF16.PACK_AB R13, R13, R4 ;  /* 0x000000040d0d723e */ /* 0x000fe200000010ff */
[----:B------:R-:W-:Y:S01]  /*6900*/  FMUL R27, R11, R56 ;  /* 0x000000380b1b7220 */ /* 0x000fe20000400000 */
[----:B------:R-:W-:Y:S01]  /*6910*/  IADD3 R4, R23, -R18, RZ ;  /* 0x8000001217047210 */ /* 0x000fe20007ffe0ff */
[C---:B------:R-:W-:Y:S02]  /*6920*/  FMUL R10, R11.reuse, R10 ;  /* 0x0000000a0b0a7220 */ /* 0x040fe40000400000 */
[C---:B------:R-:W-:Y:S02]  /*6930*/  FMUL R25, R11.reuse, R48 ;  /* 0x000000300b197220 */ /* 0x040fe40000400000 */
[----:B------:R-:W-:Y:S01]  /*6940*/  FMUL R28, R11, R52 ;  /* 0x000000340b1c7220 */ /* 0x000fe20000400000 */
[----:B------:R-:W-:Y:S01]  /*6950*/  F2FP.BF16.PACK_AB R18, R27, R10 ;  /* 0x0000000a1b12723e */ /* 0x000fe200000010ff */
[----:B------:R-:W-:-:S02]  /*6960*/  @P2 FMUL R50, R50, 0.25 ;  /* 0x3e80000032322820 */ /* 0x000fc40000400000 */
[----:B------:R-:W-:Y:S02]  /*6970*/  @P2 FMUL R54, R54, 0.25 ;  /* 0x3e80000036362820 */ /* 0x000fe40000400000 */
[----:B------:R-:W-:Y:S02]  /*6980*/  @P2 FMUL R58, R58, 0.25 ;  /* 0x3e8000003a3a2820 */ /* 0x000fe40000400000 */
[----:B------:R-:W-:Y:S01]  /*6990*/  FMUL R16, R11, R6 ;  /* 0x000000060b107220 */ /* 0x000fe20000400000 */
[----:B------:R-:W-:Y:S01]  /*69a0*/  MOV R6, 0x3dc6b27f ;  /* 0x3dc6b27f00067802 */ /* 0x000fe20000000f00 */
[----:B------:R-:W-:Y:S02]  /*69b0*/  @!P3 FMUL R40, R40, 16777216 ;  /* 0x4b8000002828b820 */ /* 0x000fe40000400000 */
[----:B------:R-:W-:Y:S01]  /*69c0*/  @!P3 FMUL R42, R42, 16777216 ;  /* 0x4b8000002a2ab820 */ /* 0x000fe20000400000 */
[----:B------:R-:W-:Y:S01]  /*69d0*/  F2FP.BF16.PACK_AB R16, R16, R9 ;  /* 0x000000091010723e */ /* 0x000fe200000010ff */
[----:B------:R-:W-:-:S02]  /*69e0*/  @!P3 FMUL R44, R44, 16777216 ;  /* 0x4b8000002c2cb820 */ /* 0x000fc40000400000 */
[----:B------:R-:W-:Y:S02]  /*69f0*/  @!P3 FMUL R46, R46, 16777216 ;  /* 0x4b8000002e2eb820 */ /* 0x000fe40000400000 */
[----:B------:R-:W-:Y:S01]  /*6a00*/  IMAD.IADD R5, R24, 0x1, -R19 ;  /* 0x0000000118057824 */ /* 0x000fe200078e0a13 */
[----:B------:R-:W-:Y:S01]  /*6a10*/  F2FP.BF16.PACK_AB R19, R25, R28 ;  /* 0x0000001c1913723e */ /* 0x000fe200000010ff */
[----:B------:R-:W-:Y:S01]  /*6a20*/  @!P3 FMUL R30, R30, 16777216 ;  /* 0x4b8000001e1eb820 */ /* 0x000fe20000400000 */
[----:B------:R-:W-:Y:S01]  /*6a30*/  MOV R25, c[0x0][0x1c8] ;  /* 0x0000720000197a02 */ /* 0x000fe20000000f00 */
[----:B------:R-:W-:Y:S02]  /*6a40*/  @!P3 FMUL R32, R32, 16777216 ;  /* 0x4b8000002020b820 */ /* 0x000fe40000400000 */
[----:B------:R-:W-:Y:S02]  /*6a50*/  @!P3 FMUL R60, R60, 16777216 ;  /* 0x4b8000003c3cb820 */ /* 0x000fe40000400000 */
[----:B------:R-:W-:-:S02]  /*6a60*/  @!P3 FMUL R64, R64, 16777216 ;  /* 0x4b8000004040b820 */ /* 0x000fc40000400000 */
[----:B------:R-:W-:Y:S02]  /*6a70*/  @!P3 FMUL R66, R66, 16777216 ;  /* 0x4b8000004242b820 */ /* 0x000fe40000400000 */
[----:B------:R-:W-:Y:S02]  /*6a80*/  @!P3 FMUL R68, R68, 16777216 ;  /* 0x4b8000004444b820 */ /* 0x000fe40000400000 */
[----:B------:R-:W-:Y:S02]  /*6a90*/  @!P3 FMUL R70, R70, 16777216 ;  /* 0x4b8000004646b820 */ /* 0x000fe40000400000 */
[----:B------:R-:W-:Y:S01]  /*6aa0*/  @!P3 FMUL R14, R14, 16777216 ;  /* 0x4b8000000e0eb820 */ /* 0x000fe20000400000 */
[----:B------:R-:W-:Y:S01]  /*6ab0*/  ISETP.GE.U32.AND P3, PT, R24, 0x7f800000, PT ;  /* 0x7f8000001800780c */ /* 0x000fe20003f66070 */
[----:B------:R-:W-:Y:S02]  /*6ac0*/  FADD R27, R4, -1 ;  /* 0xbf800000041b7421 */ /* 0x000fe40000000000 */
[----:B------:R-:W-:-:S02]  /*6ad0*/  @!P1 FMUL R34, R34, 16777216 ;  /* 0x4b80000022229820 */ /* 0x000fc40000400000 */
[C---:B------:R-:W-:Y:S02]  /*6ae0*/  FMUL R31, R15.reuse, R36 ;  /* 0x000000240f1f7220 */ /* 0x040fe40000400000 */
[----:B------:R-:W-:Y:S02]  /*6af0*/  FMUL R33, R15, R38 ;  /* 0x000000260f217220 */ /* 0x000fe40000400000 */
[----:B------:R-:W-:Y:S01]  /*6b00*/  @P2 FMUL R8, R8, 0.25 ;  /* 0x3e80000008082820 */ /* 0x000fe20000400000 */
[----:B------:R-:W-:Y:S01]  /*6b10*/  ISETP.GE.U32.AND P2, PT, R23, 0x7f800000, PT ;  /* 0x7f8000001700780c */ /* 0x000fe20003f46070 */
[----:B------:R-:W-:Y:S02]  /*6b20*/  @!P1 FMUL R50, R50, 16777216 ;  /* 0x4b80000032329820 */ /* 0x000fe40000400000 */
[----:B------:R-:W-:Y:S02]  /*6b30*/  @!P1 FMUL R54, R54, 16777216 ;  /* 0x4b80000036369820 */ /* 0x000fe40000400000 */
[----:B------:R-:W-:-:S02]  /*6b40*/  @!P1 FMUL R58, R58, 16777216 ;  /* 0x4b8000003a3a9820 */ /* 0x000fc40000400000 */
[C---:B------:R-:W-:Y:S02]  /*6b50*/  FMUL R35, R15.reuse, R40 ;  /* 0x000000280f237220 */ /* 0x040fe40000400000 */
[C---:B------:R-:W-:Y:S02]  /*6b60*/  FMUL R36, R15.reuse, R42 ;  /* 0x0000002a0f247220 */ /* 0x040fe40000400000 */
[C---:B------:R-:W-:Y:S02]  /*6b70*/  FMUL R38, R15.reuse, R44 ;  /* 0x0000002c0f267220 */ /* 0x040fe40000400000 */
[----:B------:R-:W-:Y:S02]  /*6b80*/  FMUL R39, R15, R46 ;  /* 0x0000002e0f277220 */ /* 0x000fe40000400000 */
[----:B------:R-:W-:Y:S02]  /*6b90*/  FADD R28, R5, -1 ;  /* 0xbf800000051c7421 */ /* 0x000fe40000000000 */
[----:B------:R-:W-:-:S02]  /*6ba0*/  FMUL R30, R15, R30 ;  /* 0x0000001e0f1e7220 */ /* 0x000fc40000400000 */
[C---:B------:R-:W-:Y:S02]  /*6bb0*/  FMUL R32, R15.reuse, R32 ;  /* 0x000000200f207220 */ /* 0x040fe40000400000 */
[C---:B------:R-:W-:Y:S02]  /*6bc0*/  FMUL R40, R15.reuse, R60 ;  /* 0x0000003c0f287220 */ /* 0x040fe40000400000 */
[C---:B------:R-:W-:Y:S02]  /*6bd0*/  FMUL R42, R15.reuse, R64 ;  /* 0x000000400f2a7220 */ /* 0x040fe40000400000 */
[C---:B------:R-:W-:Y:S02]  /*6be0*/  FMUL R41, R15.reuse, R66 ;  /* 0x000000420f297220 */ /* 0x040fe40000400000 */
[----:B------:R-:W-:Y:S01]  /*6bf0*/  FMUL R43, R15, R68 ;  /* 0x000000440f2b7220 */ /* 0x000fe20000400000 */
[----:B------:R-:W-:Y:S01]  /*6c00*/  F2FP.BF16.PACK_AB R9, R39, R42 ;  /* 0x0000002a2709723e */ /* 0x000fe200000010ff */
[----:B------:R-:W-:-:S02]  /*6c10*/  FMUL R44, R15, R70 ;  /* 0x000000460f2c7220 */ /* 0x000fc40000400000 */
[----:B------:R-:W-:Y:S02]  /*6c20*/  FMUL R46, R15, R14 ;  /* 0x0000000e0f2e7220 */ /* 0x000fe40000400000 */
[----:B------:R-:W-:Y:S02]  /*6c30*/  FFMA.FTZ R4, R27, R6, -0.16845393180847167969 ;  /* 0xbe2c7f301b047423 */ /* 0x000fe40000010006 */
[----:B------:R-:W-:Y:S02]  /*6c40*/  FMUL R15, R11, R34 ;  /* 0x000000220b0f7220 */ /* 0x000fe40000400000 */
[----:B------:R-:W-:Y:S01]  /*6c50*/  @!P1 FMUL R8, R8, 16777216 ;  /* 0x4b80000008089820 */ /* 0x000fe20000400000 */
[----:B------:R-:W-:Y:S01]  /*6c60*/  FSETP.NEU.AND P1, PT, R23, RZ, PT ;  /* 0x000000ff1700720b */ /* 0x000fe20003f2d000 */
[C---:B------:R-:W-:Y:S02]  /*6c70*/  FMUL R34, R11.reuse, R50 ;  /* 0x000000320b227220 */ /* 0x040fe40000400000 */
[----:B------:R-:W-:-:S02]  /*6c80*/  FMUL R14, R11, R54 ;  /* 0x000000360b0e7220 */ /* 0x000fc40000400000 */
[----:B------:R-:W-:Y:S01]  /*6c90*/  FMUL R37, R11, R58 ;  /* 0x0000003a0b257220 */ /* 0x000fe20000400000 */
[----:B------:R-:W-:Y:S01]  /*6ca0*/  F2FP.BF16.PACK_AB R15, R15, R34 ;  /* 0x000000220f0f723e */ /* 0x000fe200000010ff */
[----:B------:R-:W-:Y:S02]  /*6cb0*/  FFMA.FTZ R5, R28, R6, -0.16845393180847167969 ;  /* 0xbe2c7f301c057423 */ /* 0x000fe40000010006 */
[----:B------:R-:W-:Y:S01]  /*6cc0*/  FFMA.FTZ R6, R27, R4, 0.1716887056827545166 ;  /* 0x3e2fcf2a1b067423 */ /* 0x000fe20000010004 */
[----:B------:R-:W-:Y:S01]  /*6cd0*/  F2FP.BF16.PACK_AB R14, R14, R37 ;  /* 0x000000250e0e723e */ /* 0x000fe200000010ff */
[----:B------:R-:W-:Y:S01]  /*6ce0*/  FMUL R8, R11, R8 ;  /* 0x000000080b087220 */ /* 0x000fe20000400000 */
[----:B------:R-:W-:Y:S01]  /*6cf0*/  F2FP.BF16.PACK_AB R4, R44, R45 ;  /* 0x0000002d2c04723e */ /* 0x000fe200000010ff */
[----:B------:R-:W-:Y:S02]  /*6d00*/  FFMA.FTZ R6, R27, R6, -0.17900948226451873779 ;  /* 0xbe374e431b067423 */ /* 0x000fe40000010006 */
[----:B------:R0:W-:Y:S01]  /*6d10*/  STS.128 [R26+0x1000], R12 ;  /* 0x0010000c1a007388 */ /* 0x0001e20000000c00 */
[----:B------:R-:W-:Y:S01]  /*6d20*/  F2FP.BF16.PACK_AB R17, R17, R8 ;  /* 0x000000081111723e */ /* 0x000fe200000010ff */
[C---:B------:R-:W-:Y:S01]  /*6d30*/  FFMA.FTZ R5, R28.reuse, R5, 0.1716887056827545166 ;  /* 0x3e2fcf2a1c057423 */ /* 0x040fe20000010005 */
[----:B------:R-:W-:Y:S01]  /*6d40*/  F2FP.BF16.PACK_AB R8, R43, R46 ;  /* 0x0000002e2b08723e */ /* 0x000fe200000010ff */
[----:B------:R-:W-:Y:S01]  /*6d50*/  FFMA.FTZ R10, R27, R6, 0.20512372255325317383 ;  /* 0x3e520bf41b0a7423 */ /* 0x000fe20000010006 */
[----:B------:R-:W-:Y:S01]  /*6d60*/  F2FP.BF16.PACK_AB R6, R35, R38 ;  /* 0x000000262306723e */ /* 0x000fe200000010ff */
[----:B------:R1:W-:Y:S01]  /*6d70*/  STS.128 [R26], R16 ;  /* 0x000000101a007388 */ /* 0x0003e20000000c00 */
[----:B------:R-:W-:Y:S01]  /*6d80*/  FFMA.FTZ R7, R28, R5, -0.17900948226451873779 ;  /* 0xbe374e431c077423 */ /* 0x000fe20000010005 */
[----:B------:R-:W-:Y:S01]  /*6d90*/  F2FP.BF16.PACK_AB R5, R40, R41 ;  /* 0x000000292805723e */ /* 0x000fe200000010ff */
[----:B------:R-:W-:-:S02]  /*6da0*/  FFMA.FTZ R10, R27, R10, -0.24046532809734344482 ;  /* 0xbe763c8b1b0a7423 */ /* 0x000fc4000001000a */
[----:B------:R-:W-:-:S04]  /*6db0*/  FFMA.FTZ R7, R28, R7, 0.20512372255325317383 ;  /* 0x3e520bf41c077423 */ /* 0x000fc80000010007 */
[C---:B------:R-:W-:Y:S02]  /*6dc0*/  FFMA.FTZ R7, R28.reuse, R7, -0.24046532809734344482 ;  /* 0xbe763c8b1c077423 */ /* 0x040fe40000010007 */
[----:B0-----:R-:W-:Y:S02]  /*6dd0*/  IMAD R14, R47, c[0x0][0x1c8], RZ ;  /* 0x000072002f0e7a24 */ /* 0x001fe400078e02ff */
[----:B------:R-:W-:Y:S01]  /*6de0*/  FFMA.FTZ R12, R27, R10, 0.28857114911079406738 ;  /* 0x3e93bf991b0c7423 */ /* 0x000fe2000001000a */
[----:B------:R-:W-:Y:S01]  /*6df0*/  F2FP.BF16.PACK_AB R10, R33, R36 ;  /* 0x00000024210a723e */ /* 0x000fe200000010ff */
[----:B------:R-:W-:Y:S01]  /*6e00*/  FFMA.FTZ R11, R28, R7, 0.28857114911079406738 ;  /* 0x3e93bf991c0b7423 */ /* 0x000fe20000010007 */
[----:B------:R-:W-:Y:S01]  /*6e10*/  F2FP.BF16.PACK_AB R7, R30, R31 ;  /* 0x0000001f1e07723e */ /* 0x000fe200000010ff */
[----:B-1----:R-:W-:Y:S01]  /*6e20*/  IMAD R16, R25, 0x2, R14 ;  /* 0x0000000219107824 */ /* 0x002fe200078e020e */
[----:B------:R-:W-:Y:S01]  /*6e30*/  @P2 MOV R30, 0x7f800000 ;  /* 0x7f800000001e2802 */ /* 0x000fe20000000f00 */
[----:B------:R-:W-:Y:S01]  /*6e40*/  FFMA.FTZ R12, R27, R12, -0.36067417263984680176 ;  /* 0xbeb8aa491b0c7423 */ /* 0x000fe2000001000c */
[----:B------:R-:W-:Y:S01]  /*6e50*/  LOP3.LUT R17, R22, 0x20, RZ, 0x3c, !PT ;  /* 0x0000002016117812 */ /* 0x000fe200078e3cff */
[C---:B------:R-:W-:Y:S01]  /*6e60*/  FFMA.FTZ R13, R28.reuse, R11, -0.36067417263984680176 ;  /* 0xbeb8aa491c0d7423 */ /* 0x040fe2000001000b */
[----:B------:R-:W-:Y:S01]  /*6e70*/  LEA R18, R25, R16, 0x1 ;  /* 0x0000001019127211 */ /* 0x000fe200078e08ff */
[----:B------:R-:W-:Y:S01]  /*6e80*/  FFMA.FTZ R12, R27, R12, 0.48089820146560668945 ;  /* 0x3ef6384a1b0c7423 */ /* 0x000fe2000001000c */
[----:B------:R0:W-:Y:S01]  /*6e90*/  STS.128 [R26+0x80], R4 ;  /* 0x000080041a007388 */ /* 0x0001e20000000c00 */
[C---:B------:R-:W-:Y:S01]  /*6ea0*/  FFMA.FTZ R13, R28.reuse, R13, 0.48089820146560668945 ;  /* 0x3ef6384a1c0d7423 */ /* 0x040fe2000001000d */
[----:B------:R-:W-:Y:S01]  /*6eb0*/  LEA R34, R25, R18, 0x1 ;  /* 0x0000001219227211 */ /* 0x000fe200078e08ff */
[----:B------:R-:W-:Y:S01]  /*6ec0*/  FFMA.FTZ R12, R27, R12, -0.72134751081466674805 ;  /* 0xbf38aa3b1b0c7423 */ /* 0x000fe2000001000c */
[----:B------:R-:W-:Y:S01]  /*6ed0*/  F2FP.BF16.PACK_AB R11, R29, R32 ;  /* 0x000000201d0b723e */ /* 0x000fe200000010ff */
[----:B------:R-:W-:-:S02]  /*6ee0*/  FFMA.FTZ R13, R28, R13, -0.72134751081466674805 ;  /* 0xbf38aa3b1c0d7423 */ /* 0x000fc4000001000d */
[----:B------:R-:W-:Y:S02]  /*6ef0*/  IMAD R40, R25, 0x2, R34 ;  /* 0x0000000219287824 */ /* 0x000fe400078e0222 */
[----:B------:R-:W-:Y:S01]  /*6f00*/  FMUL R12, R27, R12 ;  /* 0x0000000c1b0c7220 */ /* 0x000fe20000400000 */
[----:B------:R1:W-:Y:S01]  /*6f10*/  STS.128 [R26+0x1080], R8 ;  /* 0x001080081a007388 */ /* 0x0003e20000000c00 */
[C---:B------:R-:W-:Y:S01]  /*6f20*/  FMUL R13, R28.reuse, R13 ;  /* 0x0000000d1c0d7220 */ /* 0x040fe20000400000 */
[----:B------:R-:W-:Y:S01]  /*6f30*/  LEA R42, R25, R40, 0x1 ;  /* 0x00000028192a7211 */ /* 0x000fe200078e08ff */
[----:B------:R-:W-:Y:S02]  /*6f40*/  FMUL R12, R27, R12 ;  /* 0x0000000c1b0c7220 */ /* 0x000fe40000400000 */
[----:B------:R-:W-:Y:S01]  /*6f50*/  FMUL R13, R28, R13 ;  /* 0x0000000d1c0d7220 */ /* 0x000fe20000400000 */
[----:B------:R-:W-:Y:S01]  /*6f60*/  LEA R44, R25, R42, 0x1 ;  /* 0x0000002a192c7211 */ /* 0x000fe200078e08ff */
[----:B------:R-:W-:-:S02]  /*6f70*/  FFMA.FTZ R27, R27, 1.4426950216293334961, R12 ;  /* 0x3fb8aa3b1b1b7823 */ /* 0x000fc4000001000c */
[----:B------:R-:W-:Y:S01]  /*6f80*/  FFMA.FTZ R28, R28, 1.4426950216293334961, R13 ;  /* 0x3fb8aa3b1c1c7823 */ /* 0x000fe2000001000d */
[----:B------:R-:W-:Y:S01]  /*6f90*/  LOP3.LUT R13, R22, 0x40, RZ, 0x3c, !PT ;  /* 0x00000040160d7812 */ /* 0x000fe200078e3cff */
[C---:B------:R-:W-:Y:S02]  /*6fa0*/  IMAD R12, R25.reuse, 0x2, R44 ;  /* 0x00000002190c7824 */ /* 0x040fe400078e022c */
[----:B0-----:R-:W-:Y:S02]  /*6fb0*/  @P3 IMAD.MOV.U32 R5, RZ, RZ, 0x7f800000 ;  /* 0x7f800000ff053424 */ /* 0x001fe400078e00ff */
[----:B------:R-:W-:Y:S01]  /*6fc0*/  FADD R62, R62, R27 ;  /* 0x0000001b3e3e7221 */ /* 0x000fe20000000000 */
[----:B------:R-:W-:Y:S01]  /*6fd0*/  LEA R46, R25, R12, 0x1 ;  /* 0x0000000c192e7211 */ /* 0x000fe200078e08ff */
[----:B------:R-:W-:Y:S01]  /*6fe0*/  FADD R63, R63, R28 ;  /* 0x0000001c3f3f7221 */ /* 0x000fe20000000000 */
[----:B------:R-:W-:Y:S01]  /*6ff0*/  BAR.SYNC.DEFER_BLOCKING 0x0 ;  /* 0x0000000000007b1d */ /* 0x000fe20000010000 */
[----:B------:R-:W-:Y:S01]  /*7000*/  @P2 FFMA.FTZ R62, R23, R30, +INF ;  /* 0x7f800000173e2423 */ /* 0x000fe2000001001e */
[----:B------:R-:W-:Y:S01]  /*7010*/  LEA R48, R25, R46, 0x1 ;  /* 0x0000002e19307211 */ /* 0x000fe200078e08ff */
[C---:B------:R-:W-:Y:S01]  /*7020*/  @P3 FFMA.FTZ R63, R24.reuse, R5, +INF ;  /* 0x7f800000183f3423 */ /* 0x040fe20000010005 */
[----:B------:R-:W-:-:S02]  /*7030*/  FSETP.NEU.AND P2, PT, R24, RZ, PT ;  /* 0x000000ff1800720b */ /* 0x000fc40003f4d000 */
[C---:B------:R-:W-:Y:S02]  /*7040*/  LEA R24, R25.reuse, R48, 0x1 ;  /* 0x0000003019187211 */ /* 0x040fe400078e08ff */
[-C--:B-1----:R-:W-:Y:S02]  /*7050*/  LEA R26, P3, R14, R21.reuse, 0x1 ;  /* 0x000000150e1a7211 */ /* 0x082fe400078608ff */
[-C--:B------:R-:W-:Y:S01]  /*7060*/  LEA R28, P4, R16, R21.reuse, 0x1 ;  /* 0x00000015101c7211 */ /* 0x080fe200078808ff */
[C---:B------:R-:W-:Y:S01]  /*7070*/  IMAD R52, R25.reuse, 0x2, R24 ;  /* 0x0000000219347824 */ /* 0x040fe200078e0218 */
[----:B------:R-:W-:Y:S02]  /*7080*/  LEA.HI.X.SX32 R27, R14, R20, 0x1, P3 ;  /* 0x000000140e1b7211 */ /* 0x000fe400018f0eff */
[----:B------:R-:W-:Y:S02]  /*7090*/  LEA R32, P3, R34, R21, 0x1 ;  /* 0x0000001522207211 */ /* 0x000fe400078608ff */
[----:B------:R-:W-:-:S02]  /*70a0*/  LEA R54, R25, R52, 0x1 ;  /* 0x0000003419367211 */ /* 0x000fc400078e08ff */
[----:B------:R-:W-:Y:S02]  /*70b0*/  LEA.HI.X.SX32 R29, R16, R20, 0x1, P4 ;  /* 0x00000014101d7211 */ /* 0x000fe400020f0eff */
[C---:B------:R-:W-:Y:S02]  /*70c0*/  LEA R56, R25.reuse, R54, 0x1 ;  /* 0x0000003619387211 */ /* 0x040fe400078e08ff */
[----:B------:R-:W-:Y:S02]  /*70d0*/  LEA.HI.X.SX32 R33, R34, R20, 0x1, P3 ;  /* 0x0000001422217211 */ /* 0x000fe400018f0eff */
[-C--:B------:R-:W-:Y:S01]  /*70e0*/  LEA R30, P5, R18, R21.reuse, 0x1 ;  /* 0x00000015121e7211 */ /* 0x080fe200078a08ff */
[----:B------:R-:W-:Y:S01]  /*70f0*/  IMAD R58, R25, 0x2, R56 ;  /* 0x00000002193a7824 */ /* 0x000fe200078e0238 */
[-C--:B------:R-:W-:Y:S01]  /*7100*/  LEA R36, P3, R40, R21.reuse, 0x1 ;  /* 0x0000001528247211 */ /* 0x080fe200078608ff */
[----:B------:R-:W0:Y:S01]  /*7110*/  LDS.128 R4, [R22] ;  /* 0x0000000016047984 */ /* 0x000e220000000c00 */
[----:B------:R-:W-:-:S02]  /*7120*/  LEA R34, P4, R42, R21, 0x1 ;  /* 0x000000152a227211 */ /* 0x000fc400078808ff */
[C---:B------:R-:W-:Y:S02]  /*7130*/  LEA R60, R25.reuse, R58, 0x1 ;  /* 0x0000003a193c7211 */ /* 0x040fe400078e08ff */
[----:B------:R-:W-:Y:S02]  /*7140*/  LEA.HI.X.SX32 R31, R18, R20, 0x1, P5 ;  /* 0x00000014121f7211 */ /* 0x000fe400028f0eff */
[C---:B------:R-:W-:Y:S01]  /*7150*/  LEA R64, R25.reuse, R60, 0x1 ;  /* 0x0000003c19407211 */ /* 0x040fe200078e08ff */
[----:B------:R-:W1:Y:S01]  /*7160*/  LDS.128 R16, [R17] ;  /* 0x0000000011107984 */ /* 0x000e620000000c00 */
[-C--:B------:R-:W-:Y:S02]  /*7170*/  LEA.HI.X.SX32 R37, R40, R20.reuse, 0x1, P3 ;  /* 0x0000001428257211 */ /* 0x080fe400018f0eff */
[----:B------:R-:W-:Y:S01]  /*7180*/  LEA.HI.X.SX32 R35, R42, R20, 0x1, P4 ;  /* 0x000000142a237211 */ /* 0x000fe200020f0eff */
[----:B------:R-:W-:Y:S01]  /*7190*/  IMAD R66, R25, 0x2, R64 ;  /* 0x0000000219427824 */ /* 0x000fe200078e0240 */
[----:B------:R-:W-:-:S02]  /*71a0*/  LEA R38, P5, R44, R21, 0x1 ;  /* 0x000000152c267211 */ /* 0x000fc400078a08ff */
[-C--:B------:R-:W-:Y:S02]  /*71b0*/  LEA R42, P3, R12, R21.reuse, 0x1 ;  /* 0x000000150c2a7211 */ /* 0x080fe400078608ff */
[C---:B------:R-:W-:Y:S02]  /*71c0*/  LEA R68, R25.reuse, R66, 0x1 ;  /* 0x0000004219447211 */ /* 0x040fe400078e08ff */
[-C--:B------:R-:W-:Y:S02]  /*71d0*/  LEA.HI.X.SX32 R39, R44, R20.reuse, 0x1, P5 ;  /* 0x000000142c277211 */ /* 0x080fe400028f0eff */
[----:B------:R-:W-:Y:S02]  /*71e0*/  LEA.HI.X.SX32 R43, R12, R20, 0x1, P3 ;  /* 0x000000140c2b7211 */ /* 0x000fe400018f0eff */
[----:B------:R-:W-:Y:S01]  /*71f0*/  LEA R44, P3, R48, R21, 0x1 ;  /* 0x00000015302c7211 */ /* 0x000fe200078608ff */
[----:B------:R-:W2:Y:S01]  /*7200*/  LDS.128 R12, [R13] ;  /* 0x000000000d0c7984 */ /* 0x000ea20000000c00 */
[----:B------:R-:W-:-:S02]  /*7210*/  LEA R70, R25, R68, 0x1 ;  /* 0x0000004419467211 */ /* 0x000fc400078e08ff */
[-C--:B------:R-:W-:Y:S02]  /*7220*/  LEA.HI.X.SX32 R45, R48, R20.reuse, 0x1, P3 ;  /* 0x00000014302d7211 */ /* 0x080fe400018f0eff */
[-C--:B------:R-:W-:Y:S01]  /*7230*/  LEA R50, P3, R24, R21.reuse, 0x1 ;  /* 0x0000001518327211 */ /* 0x080fe200078608ff */
[C---:B------:R-:W-:Y:S01]  /*7240*/  IMAD R72, R25.reuse, 0x2, R70 ;  /* 0x0000000219487824 */ /* 0x040fe200078e0246 */
[----:B------:R-:W-:Y:S02]  /*7250*/  LEA R40, P4, R46, R21, 0x1 ;  /* 0x000000152e287211 */ /* 0x000fe400078808ff */
[----:B------:R-:W-:Y:S02]  /*7260*/  LEA.HI.X.SX32 R51, R24, R20, 0x1, P3 ;  /* 0x0000001418337211 */ /* 0x000fe400018f0eff */
[----:B------:R-:W-:Y:S02]  /*7270*/  LEA R24, R25, R72, 0x1 ;  /* 0x0000004819187211 */ /* 0x000fe400078e08ff */
[----:B------:R-:W-:-:S02]  /*7280*/  LEA.HI.X.SX32 R41, R46, R20, 0x1, P4 ;  /* 0x000000142e297211 */ /* 0x000fc400020f0eff */
[C---:B------:R-:W-:Y:S01]  /*7290*/  LEA R76, R25.reuse, R24, 0x1 ;  /* 0x00000018194c7211 */ /* 0x040fe200078e08ff */
[----:B0-----:R-:W-:Y:S01]  /*72a0*/  STG.E.U16 [R26.64], R4 ;  /* 0x000000041a007986 */ /* 0x001fe2000c101504 */
[-C--:B------:R-:W-:Y:S02]  /*72b0*/  LEA R48, P4, R52, R21.reuse, 0x1 ;  /* 0x0000001534307211 */ /* 0x080fe400078808ff */
[----:B------:R-:W-:Y:S01]  /*72c0*/  LEA R46, P5, R54, R21, 0x1 ;  /* 0x00000015362e7211 */ /* 0x000fe200078a08ff */
[----:B------:R-:W-:Y:S01]  /*72d0*/  IMAD R78, R25, 0x2, R76 ;  /* 0x00000002194e7824 */ /* 0x000fe200078e024c */
[----:B------:R-:W-:Y:S02]  /*72e0*/  LOP3.LUT R8, R22, 0x60, RZ, 0x3c, !PT ;  /* 0x0000006016087812 */ /* 0x000fe400078e3cff */
[-C--:B------:R-:W-:Y:S01]  /*72f0*/  LEA.HI.X.SX32 R49, R52, R20.reuse, 0x1, P4 ;  /* 0x0000001434317211 */ /* 0x080fe200020f0eff */
[----:B-1----:R-:W-:Y:S01]  /*7300*/  STG.E.U16 [R28.64], R16 ;  /* 0x000000101c007986 */ /* 0x002fe2000c101504 */
[----:B------:R-:W-:-:S02]  /*7310*/  LEA.HI.X.SX32 R47, R54, R20, 0x1, P5 ;  /* 0x00000014362f7211 */ /* 0x000fc400028f0eff */
[-C--:B------:R-:W-:Y:S01]  /*7320*/  LEA R22, P3, R56, R21.reuse, 0x1 ;  /* 0x0000001538167211 */ /* 0x080fe200078608ff */
[----:B------:R-:W0:Y:S01]  /*7330*/  LDS.128 R8, [R8] ;  /* 0x0000000008087984 */ /* 0x000e220000000c00 */
[-C--:B------:R-:W-:Y:S02]  /*7340*/  LEA R52, P5, R60, R21.reuse, 0x1 ;  /* 0x000000153c347211 */ /* 0x080fe400078a08ff */
[----:B------:R-:W-:Y:S02]  /*7350*/  LEA R80, R25, R78, 0x1 ;  /* 0x0000004e19507211 */ /* 0x000fe400078e08ff */
[-C--:B------:R-:W-:Y:S02]  /*7360*/  LEA.HI.X.SX32 R23, R56, R20.reuse, 0x1, P3 ;  /* 0x0000001438177211 */ /* 0x080fe400018f0eff */
[----:B------:R-:W-:Y:S02]  /*7370*/  LEA.HI.X.SX32 R53, R60, R20, 0x1, P5 ;  /* 0x000000143c357211 */ /* 0x000fe400028f0eff */
[----:B------:R-:W-:-:S02]  /*7380*/  LEA R60, P3, R64, R21, 0x1 ;  /* 0x00000015403c7211 */ /* 0x000fc400078608ff */
[-C--:B------:R-:W-:Y:S01]  /*7390*/  LEA R56, P5, R68, R21.reuse, 0x1 ;  /* 0x0000001544387211 */ /* 0x080fe200078a08ff */
[----:B--2---:R-:W-:Y:S01]  /*73a0*/  STG.E.U16 [R30.64], R12 ;  /* 0x0000000c1e007986 */ /* 0x004fe2000c101504 */
[C---:B------:R-:W-:Y:S02]  /*73b0*/  LEA R82, R25.reuse, R80, 0x1 ;  /* 0x0000005019527211 */ /* 0x040fe400078e08ff */
[-C--:B------:R-:W-:Y:S02]  /*73c0*/  LEA.HI.X.SX32 R61, R64, R20.reuse, 0x1, P3 ;  /* 0x00000014403d7211 */ /* 0x080fe400018f0eff */
[----:B------:R-:W-:Y:S01]  /*73d0*/  LEA.HI.X.SX32 R57, R68, R20, 0x1, P5 ;  /* 0x0000001444397211 */ /* 0x000fe200028f0eff */
[----:B------:R-:W-:Y:S01]  /*73e0*/  IMAD R84, R25, 0x2, R82 ;  /* 0x0000000219547824 */ /* 0x000fe200078e0252 */
[-C--:B------:R-:W-:Y:S02]  /*73f0*/  LEA R64, P5, R24, R21.reuse, 0x1 ;  /* 0x0000001518407211 */ /* 0x080fe400078a08ff */
[----:B------:R-:W-:-:S02]  /*7400*/  LEA R54, P4, R58, R21, 0x1 ;  /* 0x000000153a367211 */ /* 0x000fc400078808ff */
[----:B------:R-:W-:Y:S02]  /*7410*/  LEA.HI.X.SX32 R65, R24, R20, 0x1, P5 ;  /* 0x0000001418417211 */ /* 0x000fe400028f0eff */
[C---:B------:R-:W-:Y:S02]  /*7420*/  LEA R24, R25.reuse, R84, 0x1 ;  /* 0x0000005419187211 */ /* 0x040fe400078e08ff */
[----:B------:R-:W-:Y:S02]  /*7430*/  LEA.HI.X.SX32 R55, R58, R20, 0x1, P4 ;  /* 0x000000143a377211 */ /* 0x000fe400020f0eff */
[C---:B------:R-:W-:Y:S02]  /*7440*/  LEA R58, P4, R66.reuse, R21, 0x1 ;  /* 0x00000015423a7211 */ /* 0x040fe400078808ff */
[----:B------:R-:W-:Y:S02]  /*7450*/  LEA R88, R25, R24, 0x1 ;  /* 0x0000001819587211 */ /* 0x000fe400078e08ff */
[----:B------:R-:W-:-:S02]  /*7460*/  LEA.HI.X.SX32 R59, R66, R20, 0x1, P4 ;  /* 0x00000014423b7211 */ /* 0x000fc400020f0eff */
[-C--:B------:R-:W-:Y:S01]  /*7470*/  LEA R68, P3, R70, R21.reuse, 0x1 ;  /* 0x0000001546447211 */ /* 0x080fe200078608ff */
[----:B------:R-:W-:Y:S01]  /*7480*/  IMAD R90, R25, 0x2, R88 ;  /* 0x00000002195a7824 */ /* 0x000fe200078e0258 */
[-C--:B------:R-:W-:Y:S02]  /*7490*/  LEA R66, P4, R72, R21.reuse, 0x1 ;  /* 0x0000001548427211 */ /* 0x080fe400078808ff */
[-C--:B------:R-:W-:Y:S01]  /*74a0*/  LEA.HI.X.SX32 R69, R70, R20.reuse, 0x1, P3 ;  /* 0x0000001446457211 */ /* 0x080fe200018f0eff */
[----:B0-----:R0:W-:Y:S01]  /*74b0*/  STG.E.U16 [R32.64], R8 ;  /* 0x0000000820007986 */ /* 0x0011e2000c101504 */
[----:B------:R-:W-:Y:S02]  /*74c0*/  LEA.HI.X.SX32 R67, R72, R20, 0x1, P4 ;  /* 0x0000001448437211 */ /* 0x000fe400020f0eff */
[-C--:B------:R-:W-:Y:S02]  /*74d0*/  LEA R74, P3, R76, R21.reuse, 0x1 ;  /* 0x000000154c4a7211 */ /* 0x080fe400078608ff */
[----:B------:R-:W-:-:S02]  /*74e0*/  LEA R72, P4, R78, R21, 0x1 ;  /* 0x000000154e487211 */ /* 0x000fc400078808ff */
[-C--:B------:R-:W-:Y:S02]  /*74f0*/  LEA R70, P5, R80, R21.reuse, 0x1 ;  /* 0x0000001550467211 */ /* 0x080fe400078a08ff */
[----:B------:R-:W-:Y:S02]  /*7500*/  LEA R92, R25, R90, 0x1 ;  /* 0x0000005a195c7211 */ /* 0x000fe400078e08ff */
[-C--:B------:R-:W-:Y:S02]  /*7510*/  LEA.HI.X.SX32 R75, R76, R20.reuse, 0x1, P3 ;  /* 0x000000144c4b7211 */ /* 0x080fe400018f0eff */
[-C--:B------:R-:W-:Y:S02]  /*7520*/  LEA.HI.X.SX32 R73, R78, R20.reuse, 0x1, P4 ;  /* 0x000000144e497211 */ /* 0x080fe400020f0eff */
[----:B------:R-:W-:Y:S02]  /*7530*/  LEA.HI.X.SX32 R71, R80, R20, 0x1, P5 ;  /* 0x0000001450477211 */ /* 0x000fe400028f0eff */
[----:B------:R-:W-:-:S02]  /*7540*/  LEA R80, P3, R82, R21, 0x1 ;  /* 0x0000001552507211 */ /* 0x000fc400078608ff */
[-C--:B------:R-:W-:Y:S02]  /*7550*/  LEA R78, P4, R84, R21.reuse, 0x1 ;  /* 0x00000015544e7211 */ /* 0x080fe400078808ff */
[----:B------:R-:W-:Y:S02]  /*7560*/  LEA R76, P5, R24, R21, 0x1 ;  /* 0x00000015184c7211 */ /* 0x000fe400078a08ff */
[----:B------:R-:W-:Y:S02]  /*7570*/  LEA R83, R25, R92, 0x1 ;  /* 0x0000005c19537211 */ /* 0x000fe400078e08ff */
[-C--:B------:R-:W-:Y:S02]  /*7580*/  LEA.HI.X.SX32 R81, R82, R20.reuse, 0x1, P3 ;  /* 0x0000001452517211 */ /* 0x080fe400018f0eff */
[-C--:B------:R-:W-:Y:S02]  /*7590*/  LEA.HI.X.SX32 R79, R84, R20.reuse, 0x1, P4 ;  /* 0x00000014544f7211 */ /* 0x080fe400020f0eff */
[----:B------:R-:W-:-:S02]  /*75a0*/  LEA.HI.X.SX32 R77, R24, R20, 0x1, P5 ;  /* 0x00000014184d7211 */ /* 0x000fc400028f0eff */
[-C--:B------:R-:W-:Y:S02]  /*75b0*/  LEA R84, P3, R88, R21.reuse, 0x1 ;  /* 0x0000001558547211 */ /* 0x080fe400078608ff */
[-C--:B------:R-:W-:Y:S02]  /*75c0*/  LEA R86, P4, R90, R21.reuse, 0x1 ;  /* 0x000000155a567211 */ /* 0x080fe400078808ff */
[-C--:B------:R-:W-:Y:S02]  /*75d0*/  LEA R24, P5, R92, R21.reuse, 0x1 ;  /* 0x000000155c187211 */ /* 0x080fe400078a08ff */
[----:B------:R-:W-:Y:S02]  /*75e0*/  LEA R82, P6, R83, R21, 0x1 ;  /* 0x0000001553527211 */ /* 0x000fe400078c08ff */
[-C--:B------:R-:W-:Y:S02]  /*75f0*/  LEA.HI.X.SX32 R85, R88, R20.reuse, 0x1, P3 ;  /* 0x0000001458557211 */ /* 0x080fe400018f0eff */
[----:B------:R-:W-:-:S02]  /*7600*/  LEA.HI.X.SX32 R87, R90, R20, 0x1, P4 ;  /* 0x000000145a577211 */ /* 0x000fc400020f0eff */
[-C--:B------:R-:W-:Y:S02]  /*7610*/  LEA.HI.X.SX32 R25, R92, R20.reuse, 0x1, P5 ;  /* 0x000000145c197211 */ /* 0x080fe400028f0eff */
[----:B------:R-:W-:Y:S02]  /*7620*/  LEA.HI.X.SX32 R83, R83, R20, 0x1, P6 ;  /* 0x0000001453537211 */ /* 0x000fe400030f0eff */
[----:B------:R-:W-:Y:S02]  /*7630*/  PRMT R20, R4, 0x7632, R20 ;  /* 0x0000763204147816 */ /* 0x000fe40000000014 */
[----:B------:R-:W-:Y:S02]  /*7640*/  PRMT R21, R16, 0x7632, R21 ;  /* 0x0000763210157816 */ /* 0x000fe40000000015 */
[----:B------:R-:W-:Y:S01]  /*7650*/  PRMT R27, R12, 0x7632, R27 ;  /* 0x000076320c1b7816 */ /* 0x000fe2000000001b */
[----:B------:R1:W-:Y:S01]  /*7660*/  STG.E.U16 [R36.64], R20 ;  /* 0x0000001424007986 */ /* 0x0003e2000c101504 */
[----:B------:R-:W-:-:S02]  /*7670*/  PRMT R29, R8, 0x7632, R29 ;  /* 0x00007632081d7816 */ /* 0x000fc4000000001d */
[----:B------:R-:W-:Y:S01]  /*7680*/  PRMT R4, R5, 0x7632, R4 ;  /* 0x0000763205047816 */ /* 0x000fe20000000004 */
[----:B------:R-:W-:Y:S01]  /*7690*/  STG.E.U16 [R34.64], R21 ;  /* 0x0000001522007986 */ /* 0x000fe2000c101504 */
[----:B0-----:R-:W-:Y:S02]  /*76a0*/  PRMT R8, R17, 0x7632, R8 ;  /* 0x0000763211087816 */ /* 0x001fe40000000008 */
[----:B------:R-:W-:Y:S01]  /*76b0*/  PRMT R12, R13, 0x7632, R12 ;  /* 0x000076320d0c7816 */ /* 0x000fe2000000000c */
[----:B------:R-:W-:Y:S01]  /*76c0*/  STG.E.U16 [R38.64], R27 ;  /* 0x0000001b26007986 */ /* 0x000fe2000c101504 */
[----:B------:R-:W-:Y:S02]  /*76d0*/  PRMT R26, R9, 0x7632, R26 ;  /* 0x00007632091a7816 */ /* 0x000fe4000000001a */
[----:B------:R-:W-:Y:S01]  /*76e0*/  PRMT R33, R6, 0x7632, R33 ;  /* 0x0000763206217816 */ /* 0x000fe20000000021 */
[----:B------:R0:W-:Y:S01]  /*76f0*/  STG.E.U16 [R42.64], R29 ;  /* 0x0000001d2a007986 */ /* 0x0001e2000c101504 */
[----:B------:R-:W-:-:S02]  /*7700*/  PRMT R32, R18, 0x7632, R32 ;  /* 0x0000763212207816 */ /* 0x000fc40000000020 */
[----:B-1----:R-:W-:Y:S01]  /*7710*/  PRMT R37, R14, 0x7632, R37 ;  /* 0x000076320e257816 */ /* 0x002fe20000000025 */
[----:B------:R1:W-:Y:S01]  /*7720*/  STG.E.U16 [R40.64], R5 ;  /* 0x0000000528007986 */ /* 0x0003e2000c101504 */
[----:B------:R-:W-:Y:S02]  /*7730*/  PRMT R36, R10, 0x7632, R36 ;  /* 0x000076320a247816 */ /* 0x000fe40000000024 */
[----:B------:R-:W-:Y:S01]  /*7740*/  FSEL R63, R63, -INF , P2 ;  /* 0xff8000003f3f7808 */ /* 0x000fe20001000000 */
[----:B------:R-:W-:Y:S04]  /*7750*/  STG.E.U16 [R44.64], R17 ;  /* 0x000000112c007986 */ /* 0x000fe8000c101504 */
[----:B------:R-:W-:Y:S01]  /*7760*/  STG.E.U16 [R50.64], R13 ;  /* 0x0000000d32007986 */ /* 0x000fe2000c101504 */
[----:B0-----:R-:W-:Y:S01]  /*7770*/  PRMT R42, R7, 0x7632, R42 ;  /* 0x00007632072a7816 */ /* 0x001fe2000000002a */
[----:B------:R-:W-:Y:S01]  /*7780*/  FFMA R63, R63, 0.69314718246459960938, R2 ;  /* 0x3f3172183f3f7823 */ /* 0x000fe20000000002 */
[----:B------:R-:W-:Y:S01]  /*7790*/  PRMT R43, R19, 0x7632, R43 ;  /* 0x00007632132b7816 */ /* 0x000fe2000000002b */
[----:B------:R-:W-:Y:S01]  /*77a0*/  STG.E.U16 [R48.64], R9 ;  /* 0x0000000930007986 */ /* 0x000fe2000c101504 */
[----:B-1----:R-:W-:-:S02]  /*77b0*/  PRMT R41, R11, 0x7632, R41 ;  /* 0x000076320b297816 */ /* 0x002fc40000000029 */
[----:B------:R-:W-:Y:S01]  /*77c0*/  FSEL R5, R62, -INF , P1 ;  /* 0xff8000003e057808 */ /* 0x000fe20000800000 */
[----:B------:R-:W-:Y:S04]  /*77d0*/  STG.E.U16 [R46.64], R4 ;  /* 0x000000042e007986 */ /* 0x000fe8000c101504 */
[----:B------:R-:W-:Y:S01]  /*77e0*/  STG.E.U16 [R22.64], R8 ;  /* 0x0000000816007986 */ /* 0x000fe2000c101504 */
[----:B------:R-:W-:Y:S01]  /*77f0*/  FFMA R62, R5, 0.69314718246459960938, R0 ;  /* 0x3f317218053e7823 */ /* 0x000fe20000000000 */
[----:B------:R-:W-:Y:S02]  /*7800*/  LOP3.LUT R0, R91, 0x3f8, RZ, 0xc0, !PT ;  /* 0x000003f85b007812 */ /* 0x000fe400078ec0ff */
[----:B------:R0:W-:Y:S04]  /*7810*/  STG.E.U16 [R54.64], R12 ;  /* 0x0000000c36007986 */ /* 0x0001e8000c101504 */
[----:B------:R1:W-:Y:S04]  /*7820*/  STG.E.U16 [R52.64], R26 ;  /* 0x0000001a34007986 */ /* 0x0003e8000c101504 */
[----:B------:R1:W-:Y:S04]  /*7830*/  STG.E.U16 [R60.64], R6 ;  /* 0x000000063c007986 */ /* 0x0003e8000c101504 */
[----:B------:R1:W-:Y:S01]  /*7840*/  STG.E.U16 [R58.64], R18 ;  /* 0x000000123a007986 */ /* 0x0003e2000c101504 */
[----:B0-----:R-:W-:-:S03]  /*7850*/  PRMT R12, R15, 0x7632, R12 ;  /* 0x000076320f0c7816 */ /* 0x001fc6000000000c */
[----:B------:R1:W-:Y:S04]  /*7860*/  STG.E.U16 [R56.64], R14 ;  /* 0x0000000e38007986 */ /* 0x0003e8000c101504 */
        /* <DEDUP_REMOVED lines=13> */
[----:B------:R-:W-:Y:S06]  /*7940*/  BAR.SYNC.DEFER_BLOCKING 0x0 ;  /* 0x0000000000007b1d */ /* 0x000fec0000010000 */
[----:B------:R1:W-:Y:S04]  /*7950*/  STS.64 [R0], R62 ;  /* 0x0000003e00007388 */ /* 0x0003e80000000a00 */
[----:B------:R-:W-:Y:S06]  /*7960*/  BAR.SYNC.DEFER_BLOCKING 0x0 ;  /* 0x0000000000007b1d */ /* 0x000fec0000010000 */
[----:B------:R-:W-:Y:S05]  /*7970*/  @P0 EXIT ;  /* 0x000000000000094d */ /* 0x000fea0003800000 */
[----:B-1----:R-:W0:Y:S01]  /*7980*/  LDS R3, [R3] ;  /* 0x0000000003037984 */ /* 0x002e220000000800 */
[----:B------:R-:W-:Y:S01]  /*7990*/  IMAD R0, R93, c[0x0][0x1cc], RZ ;  /* 0x000073005d007a24 */ /* 0x000fe200078e02ff */
[C---:B------:R-:W-:Y:S01]  /*79a0*/  SHF.L.U32 R5, R89.reuse, 0x2, RZ ;  /* 0x0000000259057819 */ /* 0x040fe200000006ff */
[----:B------:R-:W-:-:S03]  /*79b0*/  IMAD.HI R7, R89, 0x4, RZ ;  /* 0x0000000459077827 */ /* 0x000fc600078e02ff */
[C---:B------:R-:W-:Y:S01]  /*79c0*/  SHF.L.U32 R4, R0.reuse, 0x2, RZ ;  /* 0x0000000200047819 */ /* 0x040fe200000006ff */
[----:B------:R-:W-:-:S03]  /*79d0*/  IMAD.HI R0, R0, 0x4, RZ ;  /* 0x0000000400007827 */ /* 0x000fc600078e02ff */
[----:B------:R-:W-:-:S04]  /*79e0*/  IADD3 R4, P0, P1, R5, c[0x0][0x180], R4 ;  /* 0x0000600005047a10 */ /* 0x000fc8000791e004 */
[----:B------:R-:W-:-:S05]  /*79f0*/  IADD3.X R5, R7, c[0x0][0x184], R0, P0, P1 ;  /* 0x0000610007057a10 */ /* 0x000fca00007e2400 */
[----:B0-----:R-:W-:Y:S01]  /*7a00*/  STG.E [R4.64], R3 ;  /* 0x0000000304007986 */ /* 0x001fe2000c101904 */
[----:B------:R-:W-:Y:S05]  /*7a10*/  EXIT ;  /* 0x000000000000794d */ /* 0x000fea0003800000 */
.L_x_2:
[----:B------:R-:W-:-:S00]  /*7a20*/  BRA `(.L_x_2) ;  /* 0xfffffff000007947 */ /* 0x000fc0000383ffff */
[----:B------:R-:W-:-:S00]  /*7a30*/  NOP ;  /* 0x0000000000007918 */ /* 0x000fc00000000000 */
        /* <DEDUP_REMOVED lines=12> */
.L_x_3:


//--------------------- .nv.global.init           --------------------------
	.section	.nv.global.init,"aw",@progbits
.nv.global.init:
	.type		_$_str,@object
	.size		_$_str,(.L_0 - _$_str)
_$_str:
        /*0000*/ 	.byte	0x5f, 0x5f, 0x43, 0x55, 0x44, 0x41, 0x5f, 0x46, 0x54, 0x5a, 0x00
.L_0:


//--------------------- .nv.shared.attn_fwd       --------------------------
	.section	.nv.shared.attn_fwd,"aw",@nobits
	.sectionflags	@""
	.align	16
